	.target	sm_90a

	.elftype	@"ET_EXEC"


//--------------------- .note.nv.tkinfo           --------------------------
	.section	.note.nv.tkinfo,"",@"SHT_NOTE"
	.sectionflags	@"SHF_NOTE_NV_TKINFO"
	.tkinfo
        /*0018*/ 	.word	0x00000002
        /*0030*/ 	.string	""
        /*0030*/ 	.string	"ptxas"
        /*0030*/ 	.string	"Cuda compilation tools, release 13.0, V13.0.88"
        /*0030*/ 	.string	"Build cuda_13.0.r13.0/compiler.36424714_0"
        /*0030*/ 	.string	"-v  -suppress-debug-info  -lineinfo  -arch sm_90a "



//--------------------- .note.nv.cuinfo           --------------------------
	.section	.note.nv.cuinfo,"",@"SHT_NOTE"
	.sectionflags	@"SHF_NOTE_NV_CUINFO"
        /*0018*/ 	.short	0x0002
        /*001a*/ 	.short	0x005a
        /*001c*/ 	.short	0x0082
	.zero		2


//--------------------- .nv.info                  --------------------------
	.section	.nv.info,"",@"SHT_CUDA_INFO"
	.align	4


	//----- nvinfo : EIATTR_REGCOUNT
	.align		4
        /*0000*/ 	.byte	0x04, 0x2f
        /*0002*/ 	.short	(.L_1 - .L_0)
	.align		4
.L_0:
        /*0004*/ 	.word	index@(gluon_mma)
        /*0008*/ 	.word	0x0000007f


	//----- nvinfo : EIATTR_FRAME_SIZE
	.align		4
.L_1:
        /*000c*/ 	.byte	0x04, 0x11
        /*000e*/ 	.short	(.L_3 - .L_2)
	.align		4
.L_2:
        /*0010*/ 	.word	index@(gluon_mma)
        /*0014*/ 	.word	0x00000000


	//----- nvinfo : EIATTR_MIN_STACK_SIZE
	.align		4
.L_3:
        /*0018*/ 	.byte	0x04, 0x12
        /*001a*/ 	.short	(.L_5 - .L_4)
	.align		4
.L_4:
        /*001c*/ 	.word	index@(gluon_mma)
        /*0020*/ 	.word	0x00000000
.L_5:


//--------------------- .nv.compat                --------------------------
	.section	.nv.compat,"",@"SHT_CUDA_COMPAT_INFO"
	.align	4
        /*0000*/ 	.byte	0x02, 0x09, 0x01, 0x00, 0x02, 0x02, 0x04, 0x00, 0x02, 0x05, 0x05, 0x00, 0x03, 0x07, 0x01, 0x01
        /*0010*/ 	.byte	0x02, 0x03, 0x00, 0x00, 0x02, 0x06, 0x01, 0x00, 0x04, 0x0b, 0x08, 0x00, 0x00, 0x00, 0x00, 0x00
        /*0020*/ 	.byte	0x00, 0x00, 0x00, 0x00


//--------------------- .nv.info.gluon_mma        --------------------------
	.section	.nv.info.gluon_mma,"",@"SHT_CUDA_INFO"
	.sectionflags	@""
	.align	4


	//----- nvinfo : EIATTR_CUDA_API_VERSION
	.align		4
        /*0000*/ 	.byte	0x04, 0x37
        /*0002*/ 	.short	(.L_7 - .L_6)
.L_6:
        /*0004*/ 	.word	0x00000082


	//----- nvinfo : EIATTR_KPARAM_INFO
	.align		4
.L_7:
        /*0008*/ 	.byte	0x04, 0x17
        /*000a*/ 	.short	(.L_9 - .L_8)
.L_8:
        /*000c*/ 	.word	0x00000000
        /*0010*/ 	.short	0x0004
        /*0012*/ 	.short	0x0020
        /*0014*/ 	.byte	0x00, 0xf4, 0x21, 0x00


	//----- nvinfo : EIATTR_KPARAM_INFO
	.align		4
.L_9:
        /*0018*/ 	.byte	0x04, 0x17
        /*001a*/ 	.short	(.L_11 - .L_10)
.L_10:
        /*001c*/ 	.word	0x00000000
        /*0020*/ 	.short	0x0003
        /*0022*/ 	.short	0x0018
        /*0024*/ 	.byte	0x00, 0xf4, 0x21, 0x00


	//----- nvinfo : EIATTR_KPARAM_INFO
	.align		4
.L_11:
        /*0028*/ 	.byte	0x04, 0x17
        /*002a*/ 	.short	(.L_13 - .L_12)
.L_12:
        /*002c*/ 	.word	0x00000000
        /*0030*/ 	.short	0x0002
        /*0032*/ 	.short	0x0010
        /*0034*/ 	.byte	0x00, 0xf4, 0x21, 0x00


	//----- nvinfo : EIATTR_KPARAM_INFO
	.align		4
.L_13:
        /*0038*/ 	.byte	0x04, 0x17
        /*003a*/ 	.short	(.L_15 - .L_14)
.L_14:
        /*003c*/ 	.word	0x00000000
        /*0040*/ 	.short	0x0001
        /*0042*/ 	.short	0x0008
        /*0044*/ 	.byte	0x00, 0xf4, 0x21, 0x00


	//----- nvinfo : EIATTR_KPARAM_INFO
	.align		4
.L_15:
        /*0048*/ 	.byte	0x04, 0x17
        /*004a*/ 	.short	(.L_17 - .L_16)
.L_16:
        /*004c*/ 	.word	0x00000000
        /*0050*/ 	.short	0x0000
        /*0052*/ 	.short	0x0000
        /*0054*/ 	.byte	0x00, 0xf4, 0x21, 0x00


	//----- nvinfo : EIATTR_SPARSE_MMA_MASK
	.align		4
.L_17:
        /*0058*/ 	.byte	0x03, 0x50
        /*005a*/ 	.short	0x0000


	//----- nvinfo : EIATTR_MAXREG_COUNT
	.align		4
        /*005c*/ 	.byte	0x03, 0x1b
        /*005e*/ 	.short	0x00ff


	//----- nvinfo : EIATTR_NUM_BARRIERS
	.align		4
        /*0060*/ 	.byte	0x02, 0x4c
        /*0062*/ 	.byte	0x01
	.zero		1


	//----- nvinfo : EIATTR_MERCURY_ISA_VERSION
	.align		4
        /*0064*/ 	.byte	0x03, 0x5f
        /*0066*/ 	.short	0x0101


	//----- nvinfo : EIATTR_EXIT_INSTR_OFFSETS
	.align		4
        /*0068*/ 	.byte	0x04, 0x1c
        /*006a*/ 	.short	(.L_19 - .L_18)


	//   ....[0]....
.L_18:
        /*006c*/ 	.word	0x00002790


	//----- nvinfo : EIATTR_REQNTID
	.align		4
.L_19:
        /*0070*/ 	.byte	0x04, 0x10
        /*0072*/ 	.short	(.L_21 - .L_20)
.L_20:
        /*0074*/ 	.word	0x00000080
        /*0078*/ 	.word	0x00000001
        /*007c*/ 	.word	0x00000001


	//----- nvinfo : EIATTR_CBANK_PARAM_SIZE
	.align		4
.L_21:
        /*0080*/ 	.byte	0x03, 0x19
        /*0082*/ 	.short	0x0028


	//----- nvinfo : EIATTR_PARAM_CBANK
	.align		4
        /*0084*/ 	.byte	0x04, 0x0a
        /*0086*/ 	.short	(.L_23 - .L_22)
	.align		4
.L_22:
        /*0088*/ 	.word	index@(.nv.constant0.gluon_mma)
        /*008c*/ 	.short	0x0210
        /*008e*/ 	.short	0x0028


	//----- nvinfo : EIATTR_SW_WAR
	.align		4
.L_23:
        /*0090*/ 	.byte	0x04, 0x36
        /*0092*/ 	.short	(.L_25 - .L_24)
.L_24:
        /*0094*/ 	.word	0x00000008
.L_25:


//--------------------- .nv.callgraph             --------------------------
	.section	.nv.callgraph,"",@"SHT_CUDA_CALLGRAPH"
	.align	4
	.sectionentsize	8
	.align		4
        /*0000*/ 	.word	0x00000000
	.align		4
        /*0004*/ 	.word	0xffffffff
	.align		4
        /*0008*/ 	.word	0x00000000
	.align		4
        /*000c*/ 	.word	0xfffffffe
	.align		4
        /*0010*/ 	.word	0x00000000
	.align		4
        /*0014*/ 	.word	0xfffffffd
	.align		4
        /*0018*/ 	.word	0x00000000
	.align		4
        /*001c*/ 	.word	0xfffffffc


//--------------------- .text.gluon_mma           --------------------------
	.section	.text.gluon_mma,"ax",@progbits
	.align	128
        .global         gluon_mma
        .type           gluon_mma,@function
        .size           gluon_mma,(.L_x_1 - gluon_mma)
        .other          gluon_mma,@"STO_CUDA_ENTRY STV_DEFAULT"
gluon_mma:
.text.gluon_mma:
[----:B------:R-:W-:Y:S01]  /*0000*/  LDC R1, c[0x0][0x28] ;  /* 0x00000a00ff017b82 */ /* 0x000fe20000000800 */
[----:B------:R-:W0:Y:S07]  /*0010*/  S2R R3, SR_TID.X ;  /* 0x0000000000037919 */ /* 0x000e2e0000002100 */
[----:B------:R-:W1:Y:S01]  /*0020*/  LDC.64 R6, c[0x0][0x210] ;  /* 0x00008400ff067b82 */ /* 0x000e620000000a00 */
[----:B------:R-:W-:Y:S01]  /*0030*/  ULDC.64 UR16, c[0x0][0x208] ;  /* 0x0000820000107ab9 */ /* 0x000fe20000000a00 */
[----:B0-----:R-:W-:-:S02]  /*0040*/  SHF.R.U32.HI R89, RZ, 0x5, R3 ;  /* 0x00000005ff597819 */ /* 0x001fc40000011603 */
[----:B------:R-:W-:Y:S02]  /*0050*/  LOP3.LUT R94, R3, 0x60, RZ, 0xc0, !PT ;  /* 0x00000060035e7812 */ /* 0x000fe400078ec0ff */
[----:B------:R-:W-:Y:S02]  /*0060*/  SGXT.U32 R89, R89, 0x2 ;  /* 0x000000025959781a */ /* 0x000fe40000000000 */
[CC--:B-1----:R-:W-:Y:S01]  /*0070*/  LEA R4, P0, R94.reuse, R6.reuse, 0x2 ;  /* 0x000000065e047211 */ /* 0x0c2fe200078010ff */
[----:B------:R-:W-:Y:S01]  /*0080*/  IMAD.SHL.U32 R0, R94, 0x2, RZ ;  /* 0x000000025e007824 */ /* 0x000fe200078e00ff */
[----:B------:R-:W-:Y:S02]  /*0090*/  LOP3.LUT R43, R89, 0x4, RZ, 0xfc, !PT ;  /* 0x00000004592b7812 */ /* 0x000fe400078efcff */
[----:B------:R-:W-:Y:S02]  /*00a0*/  LOP3.LUT R3, R3, 0x1f, RZ, 0xc0, !PT ;  /* 0x0000001f03037812 */ /* 0x000fe400078ec0ff */
[----:B------:R-:W-:Y:S01]  /*00b0*/  LEA.HI.X R5, R0, R7, RZ, 0x1, P0 ;  /* 0x0000000700057211 */ /* 0x000fe200000f0cff */
[C---:B------:R-:W-:Y:S01]  /*00c0*/  IMAD.SHL.U32 R2, R43.reuse, 0x40, RZ ;  /* 0x000000402b027824 */ /* 0x040fe200078e00ff */
[----:B------:R-:W-:-:S02]  /*00d0*/  LEA R8, P0, R43, R6, 0x7 ;  /* 0x000000062b087211 */ /* 0x000fc400078038ff */
[----:B------:R-:W-:Y:S01]  /*00e0*/  LOP3.LUT R41, R89, 0x8, RZ, 0xfc, !PT ;  /* 0x0000000859297812 */ /* 0x000fe200078efcff */
[----:B------:R-:W-:Y:S01]  /*00f0*/  IMAD.WIDE.U32 R4, R3, 0x2, R4 ;  /* 0x0000000203047825 */ /* 0x000fe200078e0004 */
[C---:B------:R-:W-:Y:S02]  /*0100*/  LOP3.LUT R37, R89.reuse, 0xc, RZ, 0xfc, !PT ;  /* 0x0000000c59257812 */ /* 0x040fe400078efcff */
[----:B------:R-:W-:Y:S02]  /*0110*/  LOP3.LUT R31, R89, 0x10, RZ, 0xfc, !PT ;  /* 0x00000010591f7812 */ /* 0x000fe400078efcff */
[----:B------:R-:W-:Y:S01]  /*0120*/  LEA.HI.X R9, R2, R7, RZ, 0x1, P0 ;  /* 0x0000000702097211 */ /* 0x000fe200000f0cff */
[C---:B------:R-:W-:Y:S01]  /*0130*/  IMAD.SHL.U32 R2, R41.reuse, 0x40, RZ ;  /* 0x0000004029027824 */ /* 0x040fe200078e00ff */
[-C--:B------:R-:W-:Y:S01]  /*0140*/  LEA R12, P0, R41, R6.reuse, 0x7 ;  /* 0x00000006290c7211 */ /* 0x080fe200078038ff */
[C---:B------:R-:W-:Y:S01]  /*0150*/  IMAD.SHL.U32 R16, R37.reuse, 0x40, RZ ;  /* 0x0000004025107824 */ /* 0x040fe200078e00ff */
[-C--:B------:R-:W-:Y:S01]  /*0160*/  LEA R14, P1, R37, R6.reuse, 0x7 ;  /* 0x00000006250e7211 */ /* 0x080fe200078238ff */
[----:B------:R-:W2:Y:S01]  /*0170*/  LDG.E.U16 R0, desc[UR16][R4.64] ;  /* 0x0000001004007981 */ /* 0x000ea2000c1e1500 */
[----:B------:R-:W-:Y:S01]  /*0180*/  IMAD.WIDE.U32 R8, R3, 0x2, R8 ;  /* 0x0000000203087825 */ /* 0x000fe200078e0008 */
[----:B------:R-:W-:-:S02]  /*0190*/  LEA R18, P2, R31, R6, 0x7 ;  /* 0x000000061f127211 */ /* 0x000fc400078438ff */
[----:B------:R0:W3:Y:S01]  /*01a0*/  LDG.E.U16 R10, desc[UR16][R4.64+0x40] ;  /* 0x00004010040a7981 */ /* 0x0000e2000c1e1500 */
[-C--:B------:R-:W-:Y:S02]  /*01b0*/  LEA.HI.X R13, R2, R7.reuse, RZ, 0x1, P0 ;  /* 0x00000007020d7211 */ /* 0x080fe400000f0cff */
[----:B------:R-:W-:Y:S01]  /*01c0*/  LOP3.LUT R17, R89, 0x14, RZ, 0xfc, !PT ;  /* 0x0000001459117812 */ /* 0x000fe200078efcff */
[----:B------:R-:W4:Y:S01]  /*01d0*/  LDG.E.U16 R2, desc[UR16][R8.64] ;  /* 0x0000001008027981 */ /* 0x000f22000c1e1500 */
[----:B------:R-:W-:-:S03]  /*01e0*/  LEA.HI.X R15, R16, R7, RZ, 0x1, P1 ;  /* 0x00000007100f7211 */ /* 0x000fc600008f0cff */
[----:B------:R1:W5:Y:S01]  /*01f0*/  LDG.E.U16 R40, desc[UR16][R8.64+0x40] ;  /* 0x0000401008287981 */ /* 0x000362000c1e1500 */
[----:B0-----:R-:W-:Y:S02]  /*0200*/  IMAD.SHL.U32 R4, R31, 0x40, RZ ;  /* 0x000000401f047824 */ /* 0x001fe400078e00ff */
[----:B------:R-:W-:-:S03]  /*0210*/  IMAD.SHL.U32 R16, R17, 0x40, RZ ;  /* 0x0000004011107824 */ /* 0x000fc600078e00ff */
[-C--:B------:R-:W-:Y:S01]  /*0220*/  LEA.HI.X R19, R4, R7.reuse, RZ, 0x1, P2 ;  /* 0x0000000704137211 */ /* 0x080fe200010f0cff */
[----:B------:R-:W-:Y:S01]  /*0230*/  IMAD.WIDE.U32 R4, R3, 0x2, R12 ;  /* 0x0000000203047825 */ /* 0x000fe200078e000c */
[----:B------:R-:W-:Y:S02]  /*0240*/  LOP3.LUT R13, R89, 0x1c, RZ, 0xfc, !PT ;  /* 0x0000001c590d7812 */ /* 0x000fe400078efcff */
[----:B-1----:R-:W-:Y:S01]  /*0250*/  LEA R8, P0, R17, R6, 0x7 ;  /* 0x0000000611087211 */ /* 0x002fe200078038ff */
[----:B------:R-:W-:Y:S01]  /*0260*/  IMAD.WIDE.U32 R14, R3, 0x2, R14 ;  /* 0x00000002030e7825 */ /* 0x000fe200078e000e */
[----:B------:R-:W-:Y:S01]  /*0270*/  LOP3.LUT R29, R89, 0x18, RZ, 0xfc, !PT ;  /* 0x00000018591d7812 */ /* 0x000fe200078efcff */
[----:B------:R-:W3:Y:S01]  /*0280*/  LDG.E.U16 R12, desc[UR16][R4.64] ;  /* 0x00000010040c7981 */ /* 0x000ee2000c1e1500 */
[----:B------:R-:W-:Y:S01]  /*0290*/  LEA.HI.X R9, R16, R7, RZ, 0x1, P0 ;  /* 0x0000000710097211 */ /* 0x000fe200000f0cff */
[----:B------:R-:W-:Y:S02]  /*02a0*/  IMAD.SHL.U32 R16, R13, 0x40, RZ ;  /* 0x000000400d107824 */ /* 0x000fe400078e00ff */
[----:B------:R-:W3:Y:S01]  /*02b0*/  LDG.E.U16 R44, desc[UR16][R14.64] ;  /* 0x000000100e2c7981 */ /* 0x000ee2000c1e1500 */
[----:B------:R-:W-:-:S03]  /*02c0*/  IMAD.WIDE.U32 R18, R3, 0x2, R18 ;  /* 0x0000000203127825 */ /* 0x000fc600078e0012 */
[----:B------:R0:W3:Y:S01]  /*02d0*/  LDG.E.U16 R50, desc[UR16][R14.64+0x40] ;  /* 0x000040100e327981 */ /* 0x0000e2000c1e1500 */
[----:B------:R-:W-:-:S03]  /*02e0*/  LEA R20, P1, R29, R6, 0x7 ;  /* 0x000000061d147211 */ /* 0x000fc600078238ff */
[----:B------:R1:W3:Y:S01]  /*02f0*/  LDG.E.U16 R42, desc[UR16][R4.64+0x40] ;  /* 0x00004010042a7981 */ /* 0x0002e2000c1e1500 */
[----:B------:R-:W-:-:S03]  /*0300*/  LOP3.LUT R11, R89, 0x20, RZ, 0xfc, !PT ;  /* 0x00000020590b7812 */ /* 0x000fc600078efcff */
[----:B------:R-:W3:Y:S01]  /*0310*/  LDG.E.U16 R46, desc[UR16][R18.64] ;  /* 0x00000010122e7981 */ /* 0x000ee2000c1e1500 */
[----:B0-----:R-:W-:-:S03]  /*0320*/  LEA R14, P0, R13, R6, 0x7 ;  /* 0x000000060d0e7211 */ /* 0x001fc600078038ff */
[----:B------:R0:W3:Y:S01]  /*0330*/  LDG.E.U16 R56, desc[UR16][R18.64+0x40] ;  /* 0x0000401012387981 */ /* 0x0000e2000c1e1500 */
[----:B------:R-:W-:Y:S01]  /*0340*/  LEA.HI.X R15, R16, R7, RZ, 0x1, P0 ;  /* 0x00000007100f7211 */ /* 0x000fe200000f0cff */
[----:B-1----:R-:W-:Y:S02]  /*0350*/  IMAD.SHL.U32 R4, R29, 0x40, RZ ;  /* 0x000000401d047824 */ /* 0x002fe400078e00ff */
[----:B------:R-:W-:-:S03]  /*0360*/  IMAD.WIDE.U32 R14, R3, 0x2, R14 ;  /* 0x00000002030e7825 */ /* 0x000fc600078e000e */
[----:B------:R-:W-:Y:S02]  /*0370*/  LEA.HI.X R21, R4, R7, RZ, 0x1, P1 ;  /* 0x0000000704157211 */ /* 0x000fe400008f0cff */
[C---:B0-----:R-:W-:Y:S01]  /*0380*/  LEA R18, P1, R11.reuse, R6, 0x7 ;  /* 0x000000060b127211 */ /* 0x041fe200078238ff */
[----:B------:R-:W-:Y:S01]  /*0390*/  IMAD.SHL.U32 R22, R11, 0x40, RZ ;  /* 0x000000400b167824 */ /* 0x000fe200078e00ff */
[----:B------:R-:W3:Y:S01]  /*03a0*/  LDG.E.U16 R70, desc[UR16][R14.64] ;  /* 0x000000100e467981 */ /* 0x000ee2000c1e1500 */
[----:B------:R-:W-:-:S03]  /*03b0*/  IMAD.WIDE.U32 R4, R3, 0x2, R8 ;  /* 0x0000000203047825 */ /* 0x000fc600078e0008 */
[----:B------:R-:W3:Y:S01]  /*03c0*/  LDG.E.U16 R66, desc[UR16][R14.64+0x40] ;  /* 0x000040100e427981 */ /* 0x000ee2000c1e1500 */
[C---:B------:R-:W-:Y:S01]  /*03d0*/  IMAD.WIDE.U32 R8, R3.reuse, 0x2, R20 ;  /* 0x0000000203087825 */ /* 0x040fe200078e0014 */
[----:B------:R-:W-:Y:S02]  /*03e0*/  LEA.HI.X R19, R22, R7, RZ, 0x1, P1 ;  /* 0x0000000716137211 */ /* 0x000fe400008f0cff */
[----:B------:R-:W3:Y:S04]  /*03f0*/  LDG.E.U16 R58, desc[UR16][R4.64] ;  /* 0x00000010043a7981 */ /* 0x000ee8000c1e1500 */
[----:B------:R0:W3:Y:S01]  /*0400*/  LDG.E.U16 R60, desc[UR16][R4.64+0x40] ;  /* 0x00004010043c7981 */ /* 0x0000e2000c1e1500 */
[----:B------:R-:W-:-:S03]  /*0410*/  IMAD.WIDE.U32 R20, R3, 0x2, R18 ;  /* 0x0000000203147825 */ /* 0x000fc600078e0012 */
[----:B------:R-:W3:Y:S04]  /*0420*/  LDG.E.U16 R62, desc[UR16][R8.64] ;  /* 0x00000010083e7981 */ /* 0x000ee8000c1e1500 */
[----:B------:R-:W3:Y:S04]  /*0430*/  LDG.E.U16 R64, desc[UR16][R8.64+0x40] ;  /* 0x0000401008407981 */ /* 0x000ee8000c1e1500 */
[----:B------:R-:W3:Y:S04]  /*0440*/  LDG.E.U16 R68, desc[UR16][R20.64] ;  /* 0x0000001014447981 */ /* 0x000ee8000c1e1500 */
[----:B------:R1:W3:Y:S01]  /*0450*/  LDG.E.U16 R72, desc[UR16][R20.64+0x40] ;  /* 0x0000401014487981 */ /* 0x0002e2000c1e1500 */
[----:B------:R-:W-:-:S04]  /*0460*/  LOP3.LUT R23, R89, 0x24, RZ, 0xfc, !PT ;  /* 0x0000002459177812 */ /* 0x000fc800078efcff */
[C---:B0-----:R-:W-:Y:S01]  /*0470*/  LEA R4, P0, R23.reuse, R6, 0x7 ;  /* 0x0000000617047211 */ /* 0x041fe200078038ff */
[----:B------:R-:W-:Y:S01]  /*0480*/  IMAD.SHL.U32 R16, R23, 0x40, RZ ;  /* 0x0000004017107824 */ /* 0x000fe200078e00ff */
[----:B------:R-:W-:-:S04]  /*0490*/  LOP3.LUT R27, R89, 0x2c, RZ, 0xfc, !PT ;  /* 0x0000002c591b7812 */ /* 0x000fc800078efcff */
[----:B------:R-:W-:Y:S01]  /*04a0*/  LEA.HI.X R5, R16, R7, RZ, 0x1, P0 ;  /* 0x0000000710057211 */ /* 0x000fe200000f0cff */
[C---:B------:R-:W-:Y:S01]  /*04b0*/  IMAD.SHL.U32 R18, R27.reuse, 0x40, RZ ;  /* 0x000000401b127824 */ /* 0x040fe200078e00ff */
[----:B------:R-:W0:Y:S01]  /*04c0*/  S2UR UR8, SR_CgaCtaId ;  /* 0x00000000000879c3 */ /* 0x000e220000008800 */
[----:B------:R-:W-:Y:S01]  /*04d0*/  LEA R38, P1, R27, R6, 0x7 ;  /* 0x000000061b267211 */ /* 0x000fe200078238ff */
[----:B------:R-:W-:-:S03]  /*04e0*/  IMAD.WIDE.U32 R4, R3, 0x2, R4 ;  /* 0x0000000203047825 */ /* 0x000fc600078e0004 */
[----:B------:R-:W-:Y:S01]  /*04f0*/  LEA.HI.X R39, R18, R7, RZ, 0x1, P1 ;  /* 0x0000000712277211 */ /* 0x000fe200008f0cff */
[----:B------:R-:W-:Y:S01]  /*0500*/  IMAD.SHL.U32 R92, R94, 0x4, RZ ;  /* 0x000000045e5c7824 */ /* 0x000fe200078e00ff */
[----:B------:R-:W3:Y:S01]  /*0510*/  LDG.E.U16 R26, desc[UR16][R4.64] ;  /* 0x00000010041a7981 */ /* 0x000ee2000c1e1500 */
[----:B-1----:R-:W-:-:S03]  /*0520*/  LOP3.LUT R21, R89, 0x28, RZ, 0xfc, !PT ;  /* 0x0000002859157812 */ /* 0x002fc600078efcff */
[----:B------:R1:W3:Y:S01]  /*0530*/  LDG.E.U16 R18, desc[UR16][R4.64+0x40] ;  /* 0x0000401004127981 */ /* 0x0002e2000c1e1500 */
[----:B------:R-:W-:Y:S01]  /*0540*/  IMAD R8, R3, 0x2, R92 ;  /* 0x0000000203087824 */ /* 0x000fe200078e025c */
[C---:B------:R-:W-:Y:S02]  /*0550*/  LOP3.LUT R25, R89.reuse, 0x30, RZ, 0xfc, !PT ;  /* 0x0000003059197812 */ /* 0x040fe400078efcff */
[C---:B------:R-:W-:Y:S02]  /*0560*/  LOP3.LUT R93, R89.reuse, 0x34, RZ, 0xfc, !PT ;  /* 0x00000034595d7812 */ /* 0x040fe400078efcff */
[C---:B------:R-:W-:Y:S01]  /*0570*/  LOP3.LUT R91, R89.reuse, 0x38, RZ, 0xfc, !PT ;  /* 0x00000038595b7812 */ /* 0x040fe200078efcff */
[----:B-1----:R-:W1:Y:S01]  /*0580*/  LDC.64 R4, c[0x0][0x218] ;  /* 0x00008600ff047b82 */ /* 0x002e620000000a00 */
[----:B------:R-:W-:Y:S02]  /*0590*/  SHF.R.U32.HI R19, RZ, 0x1, R94 ;  /* 0x00000001ff137819 */ /* 0x000fe4000001165e */
[----:B------:R-:W-:Y:S01]  /*05a0*/  LOP3.LUT R89, R89, 0x3c, RZ, 0xfc, !PT ;  /* 0x0000003c59597812 */ /* 0x000fe200078efcff */
[----:B------:R-:W-:Y:S01]  /*05b0*/  IMAD.SHL.U32 R20, R25, 0x40, RZ ;  /* 0x0000004019147824 */ /* 0x000fe200078e00ff */
[----:B------:R-:W-:Y:S01]  /*05c0*/  LOP3.LUT R19, R8, R19, RZ, 0x3c, !PT ;  /* 0x0000001308137212 */ /* 0x000fe200078e3cff */
[----:B------:R-:W-:Y:S01]  /*05d0*/  IMAD.SHL.U32 R22, R93, 0x40, RZ ;  /* 0x000000405d167824 */ /* 0x000fe200078e00ff */
[----:B------:R-:W-:Y:S01]  /*05e0*/  SHF.L.U32 R16, R21, 0x6, RZ ;  /* 0x0000000615107819 */ /* 0x000fe200000006ff */
[----:B------:R-:W-:Y:S01]  /*05f0*/  IMAD.SHL.U32 R24, R91, 0x40, RZ ;  /* 0x000000405b187824 */ /* 0x000fe200078e00ff */
[-C--:B------:R-:W-:Y:S01]  /*0600*/  LEA R32, P0, R21, R6.reuse, 0x7 ;  /* 0x0000000615207211 */ /* 0x080fe200078038ff */
[----:B------:R-:W-:Y:S01]  /*0610*/  IMAD.SHL.U32 R28, R89, 0x40, RZ ;  /* 0x00000040591c7824 */ /* 0x000fe200078e00ff */
[----:B------:R-:W-:-:S02]  /*0620*/  LEA R34, P2, R25, R6, 0x7 ;  /* 0x0000000619227211 */ /* 0x000fc400078438ff */
[-C--:B------:R-:W-:Y:S02]  /*0630*/  LEA R14, P3, R93, R6.reuse, 0x7 ;  /* 0x000000065d0e7211 */ /* 0x080fe400078638ff */
[-C--:B------:R-:W-:Y:S02]  /*0640*/  LEA R8, P4, R91, R6.reuse, 0x7 ;  /* 0x000000065b087211 */ /* 0x080fe400078838ff */
[----:B------:R-:W-:Y:S02]  /*0650*/  LEA R6, P5, R89, R6, 0x7 ;  /* 0x0000000659067211 */ /* 0x000fe400078a38ff */
[-C--:B------:R-:W-:Y:S02]  /*0660*/  LEA.HI.X R33, R16, R7.reuse, RZ, 0x1, P0 ;  /* 0x0000000710217211 */ /* 0x080fe400000f0cff */
[-C--:B------:R-:W-:Y:S02]  /*0670*/  LEA.HI.X R35, R20, R7.reuse, RZ, 0x1, P2 ;  /* 0x0000000714237211 */ /* 0x080fe400010f0cff */
[----:B------:R-:W-:-:S02]  /*0680*/  LEA.HI.X R15, R22, R7, RZ, 0x1, P3 ;  /* 0x00000007160f7211 */ /* 0x000fc400018f0cff */
[-C--:B------:R-:W-:Y:S02]  /*0690*/  LEA.HI.X R9, R24, R7.reuse, RZ, 0x1, P4 ;  /* 0x0000000718097211 */ /* 0x080fe400020f0cff */
[----:B------:R-:W-:Y:S01]  /*06a0*/  LEA.HI.X R7, R28, R7, RZ, 0x1, P5 ;  /* 0x000000071c077211 */ /* 0x000fe200028f0cff */
[----:B------:R-:W-:Y:S02]  /*06b0*/  UMOV UR4, 0x400 ;  /* 0x0000040000047882 */ /* 0x000fe40000000000 */
[----:B0-----:R-:W-:Y:S01]  /*06c0*/  ULEA UR8, UR8, UR4, 0x18 ;  /* 0x0000000408087291 */ /* 0x001fe2000f8ec03f */
[----:B------:R-:W-:-:S04]  /*06d0*/  IMAD.WIDE.U32 R6, R3, 0x2, R6 ;  /* 0x0000000203067825 */ /* 0x000fc800078e0006 */
[C---:B------:R-:W-:Y:S01]  /*06e0*/  IMAD.WIDE.U32 R38, R3.reuse, 0x2, R38 ;  /* 0x0000000203267825 */ /* 0x040fe200078e0026 */
[----:B------:R-:W3:Y:S03]  /*06f0*/  LDG.E.U16 R52, desc[UR16][R6.64] ;  /* 0x0000001006347981 */ /* 0x000ee6000c1e1500 */
[C---:B------:R-:W-:Y:S01]  /*0700*/  IMAD.WIDE.U32 R8, R3.reuse, 0x2, R8 ;  /* 0x0000000203087825 */ /* 0x040fe200078e0008 */
[----:B------:R1:W3:Y:S03]  /*0710*/  LDG.E.U16 R54, desc[UR16][R6.64+0x40] ;  /* 0x0000401006367981 */ /* 0x0002e6000c1e1500 */
[C---:B------:R-:W-:Y:S01]  /*0720*/  IMAD.WIDE.U32 R32, R3.reuse, 0x2, R32 ;  /* 0x0000000203207825 */ /* 0x040fe200078e0020 */
[----:B------:R-:W3:Y:S04]  /*0730*/  LDG.E.U16 R28, desc[UR16][R38.64] ;  /* 0x00000010261c7981 */ /* 0x000ee8000c1e1500 */
[----:B------:R-:W3:Y:S01]  /*0740*/  LDG.E.U16 R30, desc[UR16][R38.64+0x40] ;  /* 0x00004010261e7981 */ /* 0x000ee2000c1e1500 */
[----:B-1----:R-:W-:Y:S01]  /*0750*/  LEA R6, P0, R94, R4, 0x3 ;  /* 0x000000045e067211 */ /* 0x002fe200078018ff */
[----:B------:R-:W-:-:S02]  /*0760*/  IMAD.WIDE.U32 R14, R3, 0x2, R14 ;  /* 0x00000002030e7825 */ /* 0x000fc400078e000e */
[----:B------:R-:W3:Y:S01]  /*0770*/  LDG.E.U16 R48, desc[UR16][R8.64+0x40] ;  /* 0x0000401008307981 */ /* 0x000ee2000c1e1500 */
[----:B------:R-:W-:-:S03]  /*0780*/  LEA.HI.X R7, R92, R5, RZ, 0x1, P0 ;  /* 0x000000055c077211 */ /* 0x000fc600000f0cff */
[----:B------:R-:W3:Y:S04]  /*0790*/  LDG.E.U16 R22, desc[UR16][R32.64] ;  /* 0x0000001020167981 */ /* 0x000ee8000c1e1500 */
[----:B------:R0:W3:Y:S01]  /*07a0*/  LDG.E.U16 R38, desc[UR16][R8.64] ;  /* 0x0000001008267981 */ /* 0x0000e2000c1e1500 */
[----:B------:R-:W-:-:S03]  /*07b0*/  IMAD.WIDE.U32 R6, R3, 0x2, R6 ;  /* 0x0000000203067825 */ /* 0x000fc600078e0006 */
[----:B------:R-:W3:Y:S04]  /*07c0*/  LDG.E.U16 R24, desc[UR16][R32.64+0x40] ;  /* 0x0000401020187981 */ /* 0x000ee8000c1e1500 */
[----:B------:R-:W3:Y:S01]  /*07d0*/  LDG.E.U16 R36, desc[UR16][R14.64+0x40] ;  /* 0x000040100e247981 */ /* 0x000ee2000c1e1500 */
[----:B0-----:R-:W-:-:S03]  /*07e0*/  LEA R8, P0, R43, R4, 0x8 ;  /* 0x000000042b087211 */ /* 0x001fc600078040ff */
[----:B------:R0:W3:Y:S01]  /*07f0*/  LDG.E.U16 R32, desc[UR16][R14.64] ;  /* 0x000000100e207981 */ /* 0x0000e2000c1e1500 */
[----:B------:R-:W-:-:S05]  /*0800*/  IMAD.WIDE.U32 R34, R3, 0x2, R34 ;  /* 0x0000000203227825 */ /* 0x000fca00078e0022 */
[----:B------:R-:W3:Y:S04]  /*0810*/  LDG.E.U16 R20, desc[UR16][R34.64] ;  /* 0x0000001022147981 */ /* 0x000ee8000c1e1500 */
[----:B------:R-:W3:Y:S01]  /*0820*/  LDG.E.U16 R16, desc[UR16][R34.64+0x40] ;  /* 0x0000401022107981 */ /* 0x000ee2000c1e1500 */
[----:B------:R-:W-:Y:S02]  /*0830*/  IMAD.SHL.U32 R88, R23, 0x80, RZ ;  /* 0x0000008017587824 */ /* 0x000fe400078e00ff */
[----:B------:R-:W-:Y:S01]  /*0840*/  IMAD.SHL.U32 R90, R25, 0x80, RZ ;  /* 0x00000080195a7824 */ /* 0x000fe200078e00ff */
[----:B--2---:R1:W-:Y:S02]  /*0850*/  STS.U16 [R19+UR8+0x4000], R0 ;  /* 0x0040000013007988 */ /* 0x0043e40008000408 */
[----:B-1----:R-:W-:-:S05]  /*0860*/  IMAD.SHL.U32 R0, R43, 0x80, RZ ;  /* 0x000000802b007824 */ /* 0x002fca00078e00ff */
[-C--:B------:R-:W-:Y:S01]  /*0870*/  LEA.HI.X R9, R0, R5.reuse, RZ, 0x1, P0 ;  /* 0x0000000500097211 */ /* 0x080fe200000f0cff */
[C---:B------:R-:W-:Y:S01]  /*0880*/  IMAD.SHL.U32 R0, R41.reuse, 0x80, RZ ;  /* 0x0000008029007824 */ /* 0x040fe200078e00ff */
[----:B0-----:R-:W-:Y:S01]  /*0890*/  LEA R14, P0, R41, R4, 0x8 ;  /* 0x00000004290e7211 */ /* 0x001fe200078040ff */
[----:B-----5:R0:W-:Y:S03]  /*08a0*/  STS.U16 [R19+UR8+0x4200], R40 ;  /* 0x0042002813007988 */ /* 0x0201e60008000408 */
[----:B------:R-:W-:Y:S01]  /*08b0*/  LEA.HI.X R15, R0, R5, RZ, 0x1, P0 ;  /* 0x00000005000f7211 */ /* 0x000fe200000f0cff */
[----:B------:R-:W-:Y:S01]  /*08c0*/  IMAD.SHL.U32 R0, R31, 0x80, RZ ;  /* 0x000000801f007824 */ /* 0x000fe200078e00ff */
[----:B----4-:R1:W-:Y:S04]  /*08d0*/  STS.U16 [R19+UR8+0x4240], R2 ;  /* 0x0042400213007988 */ /* 0x0103e80008000408 */
[----:B0-----:R-:W2:Y:S04]  /*08e0*/  LDG.E.U16 R40, desc[UR16][R6.64+0xc0] ;  /* 0x0000c01006287981 */ /* 0x001ea8000c1e1500 */
[----:B---3--:R0:W-:Y:S01]  /*08f0*/  STS.U16 [R19+UR8+0x4640], R44 ;  /* 0x0046402c13007988 */ /* 0x0081e20008000408 */
[----:B-1----:R-:W-:-:S03]  /*0900*/  IMAD.SHL.U32 R2, R37, 0x80, RZ ;  /* 0x0000008025027824 */ /* 0x002fc600078e00ff */
[----:B------:R1:W-:Y:S04]  /*0910*/  STS.U16 [R19+UR8+0x4440], R42 ;  /* 0x0044402a13007988 */ /* 0x0003e80008000408 */
[----:B------:R3:W-:Y:S04]  /*0920*/  STS.U16 [R19+UR8+0x4800], R46 ;  /* 0x0048002e13007988 */ /* 0x0007e80008000408 */
[----:B0-----:R-:W4:Y:S04]  /*0930*/  LDG.E.U16 R44, desc[UR16][R6.64+0x40] ;  /* 0x00004010062c7981 */ /* 0x001f28000c1e1500 */
[----:B-1----:R-:W5:Y:S04]  /*0940*/  LDG.E.U16 R42, desc[UR16][R6.64+0x80] ;  /* 0x00008010062a7981 */ /* 0x002f68000c1e1500 */
[----:B---3--:R0:W3:Y:S04]  /*0950*/  LDG.E.U16 R46, desc[UR16][R6.64] ;  /* 0x00000010062e7981 */ /* 0x0080e8000c1e1500 */
[----:B------:R1:W-:Y:S01]  /*0960*/  STS.U16 [R19+UR8+0x4840], R56 ;  /* 0x0048403813007988 */ /* 0x0003e20008000408 */
[-C--:B0-----:R-:W-:Y:S01]  /*0970*/  LEA R6, P0, R31, R4.reuse, 0x8 ;  /* 0x000000041f067211 */ /* 0x081fe200078040ff */
[----:B-1----:R-:W-:Y:S01]  /*0980*/  IMAD.WIDE.U32 R56, R3, 0x2, R8 ;  /* 0x0000000203387825 */ /* 0x002fe200078e0008 */
[----:B------:R-:W-:Y:S01]  /*0990*/  LEA R8, P1, R37, R4, 0x8 ;  /* 0x0000000425087211 */ /* 0x000fe200078240ff */
[----:B------:R0:W-:Y:S01]  /*09a0*/  STS.U16 [R19+UR8+0x4040], R10 ;  /* 0x0040400a13007988 */ /* 0x0001e20008000408 */
[----:B------:R-:W-:-:S02]  /*09b0*/  LEA.HI.X R7, R0, R5, RZ, 0x1, P0 ;  /* 0x0000000500077211 */ /* 0x000fc400000f0cff */
[----:B------:R-:W-:Y:S01]  /*09c0*/  LEA.HI.X R9, R2, R5, RZ, 0x1, P1 ;  /* 0x0000000502097211 */ /* 0x000fe200008f0cff */
[----:B------:R1:W-:Y:S01]  /*09d0*/  STS.U16 [R19+UR8+0x4e40], R70 ;  /* 0x004e404613007988 */ /* 0x0003e20008000408 */
[----:B------:R-:W-:Y:S02]  /*09e0*/  IMAD.SHL.U32 R0, R29, 0x80, RZ ;  /* 0x000000801d007824 */ /* 0x000fe400078e00ff */
[----:B------:R-:W-:Y:S01]  /*09f0*/  IMAD.WIDE.U32 R6, R3, 0x2, R6 ;  /* 0x0000000203067825 */ /* 0x000fe200078e0006 */
[----:B------:R1:W-:Y:S03]  /*0a00*/  STS.U16 [R19+UR8+0x4400], R12 ;  /* 0x0044000c13007988 */ /* 0x0003e60008000408 */
[----:B0-----:R-:W-:Y:S01]  /*0a10*/  IMAD.SHL.U32 R10, R17, 0x80, RZ ;  /* 0x00000080110a7824 */ /* 0x001fe200078e00ff */
[----:B------:R-:W-:Y:S01]  /*0a20*/  STS.U16 [R19+UR8+0x4600], R50 ;  /* 0x0046003213007988 */ /* 0x000fe20008000408 */
[----:B-1----:R-:W-:Y:S01]  /*0a30*/  IMAD.WIDE.U32 R70, R3, 0x2, R14 ;  /* 0x0000000203467825 */ /* 0x002fe200078e000e */
[----:B------:R-:W-:-:S02]  /*0a40*/  LEA R14, P1, R17, R4, 0x8 ;  /* 0x00000004110e7211 */ /* 0x000fc400078240ff */
[----:B------:R0:W-:Y:S01]  /*0a50*/  STS.U16 [R19+UR8+0x4a40], R58 ;  /* 0x004a403a13007988 */ /* 0x0001e20008000408 */
[----:B------:R-:W-:-:S03]  /*0a60*/  LEA R12, P0, R29, R4, 0x8 ;  /* 0x000000041d0c7211 */ /* 0x000fc600078040ff */
[----:B------:R1:W-:Y:S01]  /*0a70*/  STS.U16 [R19+UR8+0x4a00], R60 ;  /* 0x004a003c13007988 */ /* 0x0003e20008000408 */
[----:B------:R-:W-:Y:S02]  /*0a80*/  LEA.HI.X R15, R10, R5, RZ, 0x1, P1 ;  /* 0x000000050a0f7211 */ /* 0x000fe400008f0cff */
[C---:B------:R-:W-:Y:S01]  /*0a90*/  SHF.L.U32 R2, R13.reuse, 0x7, RZ ;  /* 0x000000070d027819 */ /* 0x040fe200000006ff */
[----:B------:R-:W-:Y:S01]  /*0aa0*/  STS.U16 [R19+UR8+0x4c00], R62 ;  /* 0x004c003e13007988 */ /* 0x000fe20008000408 */
[----:B------:R-:W-:-:S03]  /*0ab0*/  LEA R10, P1, R13, R4, 0x8 ;  /* 0x000000040d0a7211 */ /* 0x000fc600078240ff */
[----:B------:R1:W-:Y:S01]  /*0ac0*/  STS.U16 [R19+UR8+0x4c40], R64 ;  /* 0x004c404013007988 */ /* 0x0003e20008000408 */
[----:B------:R-:W-:-:S03]  /*0ad0*/  LEA.HI.X R13, R0, R5, RZ, 0x1, P0 ;  /* 0x00000005000d7211 */ /* 0x000fc600000f0cff */
[----:B------:R1:W-:Y:S01]  /*0ae0*/  STS.U16 [R19+UR8+0x4e00], R66 ;  /* 0x004e004213007988 */ /* 0x0003e20008000408 */
[----:B------:R-:W-:-:S03]  /*0af0*/  IMAD.SHL.U32 R0, R11, 0x80, RZ ;  /* 0x000000800b007824 */ /* 0x000fc600078e00ff */
[----:B------:R-:W2:Y:S04]  /*0b00*/  LDG.E.U16 R34, desc[UR16][R56.64] ;  /* 0x0000001038227981 */ /* 0x000ea8000c1e1500 */
[----:B0-----:R-:W4:Y:S04]  /*0b10*/  LDG.E.U16 R58, desc[UR16][R56.64+0x40] ;  /* 0x00004010383a7981 */ /* 0x001f28000c1e1500 */
[----:B-1----:R-:W5:Y:S04]  /*0b20*/  LDG.E.U16 R60, desc[UR16][R56.64+0x80] ;  /* 0x00008010383c7981 */ /* 0x002f68000c1e1500 */
[----:B------:R-:W3:Y:S01]  /*0b30*/  LDG.E.U16 R50, desc[UR16][R56.64+0xc0] ;  /* 0x0000c01038327981 */ /* 0x000ee2000c1e1500 */
[----:B------:R-:W-:-:S03]  /*0b40*/  IMAD.WIDE.U32 R8, R3, 0x2, R8 ;  /* 0x0000000203087825 */ /* 0x000fc600078e0008 */
[----:B------:R-:W3:Y:S04]  /*0b50*/  LDG.E.U16 R64, desc[UR16][R70.64] ;  /* 0x0000001046407981 */ /* 0x000ee8000c1e1500 */
[----:B------:R-:W3:Y:S04]  /*0b60*/  LDG.E.U16 R66, desc[UR16][R70.64+0x40] ;  /* 0x0000401046427981 */ /* 0x000ee8000c1e1500 */
[----:B------:R-:W3:Y:S04]  /*0b70*/  LDG.E.U16 R56, desc[UR16][R70.64+0x80] ;  /* 0x0000801046387981 */ /* 0x000ee8000c1e1500 */
[----:B------:R-:W3:Y:S04]  /*0b80*/  LDG.E.U16 R62, desc[UR16][R70.64+0xc0] ;  /* 0x0000c010463e7981 */ /* 0x000ee8000c1e1500 */
[----:B------:R-:W3:Y:S04]  /*0b90*/  LDG.E.U16 R76, desc[UR16][R6.64] ;  /* 0x00000010064c7981 */ /* 0x000ee8000c1e1500 */
[----:B------:R-:W3:Y:S04]  /*0ba0*/  LDG.E.U16 R80, desc[UR16][R6.64+0x40] ;  /* 0x0000401006507981 */ /* 0x000ee8000c1e1500 */
[----:B------:R-:W3:Y:S04]  /*0bb0*/  LDG.E.U16 R82, desc[UR16][R6.64+0x80] ;  /* 0x0000801006527981 */ /* 0x000ee8000c1e1500 */
[----:B------:R0:W3:Y:S04]  /*0bc0*/  LDG.E.U16 R70, desc[UR16][R6.64+0xc0] ;  /* 0x0000c01006467981 */ /* 0x0000e8000c1e1500 */
[----:B------:R1:W-:Y:S04]  /*0bd0*/  STS.U16 [R19+UR8+0x5000], R68 ;  /* 0x0050004413007988 */ /* 0x0003e80008000408 */
[----:B------:R1:W-:Y:S01]  /*0be0*/  STS.U16 [R19+UR8+0x5040], R72 ;  /* 0x0050404813007988 */ /* 0x0003e20008000408 */
[----:B0-----:R-:W-:-:S02]  /*0bf0*/  LEA R6, P0, R11, R4, 0x8 ;  /* 0x000000040b067211 */ /* 0x001fc400078040ff */
[----:B------:R-:W-:Y:S01]  /*0c00*/  LEA.HI.X R11, R2, R5, RZ, 0x1, P1 ;  /* 0x00000005020b7211 */ /* 0x000fe200008f0cff */
[----:B------:R-:W3:Y:S04]  /*0c10*/  LDG.E.U16 R74, desc[UR16][R8.64+0x80] ;  /* 0x00008010084a7981 */ /* 0x000ee8000c1e1500 */
[----:B-1----:R-:W3:Y:S01]  /*0c20*/  LDG.E.U16 R68, desc[UR16][R8.64] ;  /* 0x0000001008447981 */ /* 0x002ee2000c1e1500 */
[----:B------:R-:W-:-:S03]  /*0c30*/  IMAD.WIDE.U32 R10, R3, 0x2, R10 ;  /* 0x00000002030a7825 */ /* 0x000fc600078e000a */
[----:B------:R-:W3:Y:S04]  /*0c40*/  LDG.E.U16 R72, desc[UR16][R8.64+0x40] ;  /* 0x0000401008487981 */ /* 0x000ee8000c1e1500 */
[----:B------:R0:W3:Y:S01]  /*0c50*/  LDG.E.U16 R17, desc[UR16][R8.64+0xc0] ;  /* 0x0000c01008117981 */ /* 0x0000e2000c1e1500 */
[----:B------:R-:W-:Y:S01]  /*0c60*/  IMAD.WIDE.U32 R14, R3, 0x2, R14 ;  /* 0x00000002030e7825 */ /* 0x000fe200078e000e */
[----:B------:R-:W-:Y:S02]  /*0c70*/  LEA.HI.X R7, R0, R5, RZ, 0x1, P0 ;  /* 0x0000000500077211 */ /* 0x000fe400000f0cff */
[----:B------:R-:W3:Y:S01]  /*0c80*/  LDG.E.U16 R110, desc[UR16][R10.64] ;  /* 0x000000100a6e7981 */ /* 0x000ee2000c1e1500 */
[----:B------:R-:W-:Y:S02]  /*0c90*/  IMAD.SHL.U32 R2, R27, 0x80, RZ ;  /* 0x000000801b027824 */ /* 0x000fe400078e00ff */
[----:B------:R-:W-:Y:S01]  /*0ca0*/  IMAD.WIDE.U32 R12, R3, 0x2, R12 ;  /* 0x00000002030c7825 */ /* 0x000fe200078e000c */
[----:B------:R-:W3:Y:S01]  /*0cb0*/  LDG.E.U16 R108, desc[UR16][R10.64+0x40] ;  /* 0x000040100a6c7981 */ /* 0x000ee2000c1e1500 */
[----:B0-----:R-:W-:-:S03]  /*0cc0*/  LEA R8, P1, R23, R4, 0x8 ;  /* 0x0000000417087211 */ /* 0x001fc600078240ff */
[----:B------:R-:W3:Y:S01]  /*0cd0*/  LDG.E.U16 R106, desc[UR16][R10.64+0x80] ;  /* 0x000080100a6a7981 */ /* 0x000ee2000c1e1500 */
[----:B------:R-:W-:-:S03]  /*0ce0*/  LEA.HI.X R9, R88, R5, RZ, 0x1, P1 ;  /* 0x0000000558097211 */ /* 0x000fc600008f0cff */
[----:B------:R0:W3:Y:S01]  /*0cf0*/  LDG.E.U16 R112, desc[UR16][R10.64+0xc0] ;  /* 0x0000c0100a707981 */ /* 0x0000e2000c1e1500 */
[----:B------:R-:W-:-:S03]  /*0d00*/  IMAD.SHL.U32 R88, R93, 0x80, RZ ;  /* 0x000000805d587824 */ /* 0x000fc600078e00ff */
[----:B------:R-:W3:Y:S01]  /*0d10*/  LDG.E.U16 R84, desc[UR16][R14.64] ;  /* 0x000000100e547981 */ /* 0x000ee2000c1e1500 */
[----:B------:R-:W-:-:S03]  /*0d20*/  IMAD.WIDE.U32 R6, R3, 0x2, R6 ;  /* 0x0000000203067825 */ /* 0x000fc600078e0006 */
[----:B------:R-:W3:Y:S01]  /*0d30*/  LDG.E.U16 R86, desc[UR16][R14.64+0x40] ;  /* 0x000040100e567981 */ /* 0x000ee2000c1e1500 */
[----:B0-----:R-:W-:-:S03]  /*0d40*/  LEA R10, P1, R27, R4, 0x8 ;  /* 0x000000041b0a7211 */ /* 0x001fc600078240ff */
[----:B------:R-:W3:Y:S01]  /*0d50*/  LDG.E.U16 R78, desc[UR16][R14.64+0x80] ;  /* 0x000080100e4e7981 */ /* 0x000ee2000c1e1500 */
[----:B------:R-:W-:Y:S01]  /*0d60*/  IMAD.SHL.U32 R0, R21, 0x80, RZ ;  /* 0x0000008015007824 */ /* 0x000fe200078e00ff */
[----:B------:R-:W-:Y:S02]  /*0d70*/  LEA.HI.X R11, R2, R5, RZ, 0x1, P1 ;  /* 0x00000005020b7211 */ /* 0x000fe400008f0cff */
[----:B------:R0:W3:Y:S04]  /*0d80*/  LDG.E.U16 R96, desc[UR16][R14.64+0xc0] ;  /* 0x0000c0100e607981 */ /* 0x0000e8000c1e1500 */
[----:B------:R-:W3:Y:S04]  /*0d90*/  LDG.E.U16 R102, desc[UR16][R12.64] ;  /* 0x000000100c667981 */ /* 0x000ee8000c1e1500 */
[----:B------:R-:W3:Y:S01]  /*0da0*/  LDG.E.U16 R100, desc[UR16][R12.64+0x40] ;  /* 0x000040100c647981 */ /* 0x000ee2000c1e1500 */
[----:B0-----:R-:W-:Y:S01]  /*0db0*/  IMAD.WIDE.U32 R14, R3, 0x2, R8 ;  /* 0x00000002030e7825 */ /* 0x001fe200078e0008 */
[----:B------:R-:W-:-:S02]  /*0dc0*/  LEA R8, P1, R93, R4, 0x8 ;  /* 0x000000045d087211 */ /* 0x000fc400078240ff */
[----:B------:R-:W3:Y:S04]  /*0dd0*/  LDG.E.U16 R98, desc[UR16][R12.64+0x80] ;  /* 0x000080100c627981 */ /* 0x000ee8000c1e1500 */
[----:B------:R0:W3:Y:S01]  /*0de0*/  LDG.E.U16 R104, desc[UR16][R12.64+0xc0] ;  /* 0x0000c0100c687981 */ /* 0x0000e2000c1e1500 */
[----:B------:R-:W-:-:S03]  /*0df0*/  LEA.HI.X R9, R88, R5, RZ, 0x1, P1 ;  /* 0x0000000558097211 */ /* 0x000fc600008f0cff */
[----:B------:R-:W3:Y:S04]  /*0e00*/  LDG.E.U16 R118, desc[UR16][R6.64] ;  /* 0x0000001006767981 */ /* 0x000ee8000c1e1500 */
[----:B------:R-:W3:Y:S01]  /*0e10*/  LDG.E.U16 R116, desc[UR16][R6.64+0x40] ;  /* 0x0000401006747981 */ /* 0x000ee2000c1e1500 */
[----:B0-----:R-:W-:-:S03]  /*0e20*/  LEA R12, P0, R21, R4, 0x8 ;  /* 0x00000004150c7211 */ /* 0x001fc600078040ff */
[----:B------:R-:W3:Y:S01]  /*0e30*/  LDG.E.U16 R114, desc[UR16][R6.64+0x80] ;  /* 0x0000801006727981 */ /* 0x000ee2000c1e1500 */
[----:B------:R-:W-:-:S03]  /*0e40*/  LEA.HI.X R13, R0, R5, RZ, 0x1, P0 ;  /* 0x00000005000d7211 */ /* 0x000fc600000f0cff */
[----:B------:R0:W3:Y:S01]  /*0e50*/  LDG.E.U16 R120, desc[UR16][R6.64+0xc0] ;  /* 0x0000c01006787981 */ /* 0x0000e2000c1e1500 */
[----:B------:R-:W-:-:S03]  /*0e60*/  IMAD.SHL.U32 R0, R89, 0x80, RZ ;  /* 0x0000008059007824 */ /* 0x000fc600078e00ff */
[----:B------:R-:W3:Y:S01]  /*0e70*/  LDG.E.U16 R122, desc[UR16][R14.64] ;  /* 0x000000100e7a7981 */ /* 0x000ee2000c1e1500 */
[----:B------:R-:W-:-:S03]  /*0e80*/  IMAD.SHL.U32 R2, R91, 0x80, RZ ;  /* 0x000000805b027824 */ /* 0x000fc600078e00ff */
[----:B------:R-:W3:Y:S01]  /*0e90*/  LDG.E.U16 R124, desc[UR16][R14.64+0x40] ;  /* 0x000040100e7c7981 */ /* 0x000ee2000c1e1500 */
[----:B0-----:R-:W-:-:S03]  /*0ea0*/  LEA R6, P0, R25, R4, 0x8 ;  /* 0x0000000419067211 */ /* 0x001fc600078040ff */
[----:B------:R-:W3:Y:S01]  /*0eb0*/  LDG.E.U16 R21, desc[UR16][R14.64+0x80] ;  /* 0x000080100e157981 */ /* 0x000ee2000c1e1500 */
[----:B------:R-:W-:-:S03]  /*0ec0*/  LEA.HI.X R7, R90, R5, RZ, 0x1, P0 ;  /* 0x000000055a077211 */ /* 0x000fc600000f0cff */
[----:B------:R0:W3:Y:S01]  /*0ed0*/  LDG.E.U16 R23, desc[UR16][R14.64+0xc0] ;  /* 0x0000c0100e177981 */ /* 0x0000e2000c1e1500 */
[----:B------:R-:W-:-:S04]  /*0ee0*/  IMAD.WIDE.U32 R12, R3, 0x2, R12 ;  /* 0x00000002030c7825 */ /* 0x000fc800078e000c */
[C---:B------:R-:W-:Y:S01]  /*0ef0*/  IMAD.WIDE.U32 R10, R3.reuse, 0x2, R10 ;  /* 0x00000002030a7825 */ /* 0x040fe200078e000a */
[----:B------:R-:W3:Y:S03]  /*0f00*/  LDG.E.U16 R29, desc[UR16][R12.64] ;  /* 0x000000100c1d7981 */ /* 0x000ee6000c1e1500 */
[----:B0-----:R-:W-:Y:S01]  /*0f10*/  IMAD.WIDE.U32 R14, R3, 0x2, R8 ;  /* 0x00000002030e7825 */ /* 0x001fe200078e0008 */
[-C--:B------:R-:W-:Y:S01]  /*0f20*/  LEA R8, P1, R89, R4.reuse, 0x8 ;  /* 0x0000000459087211 */ /* 0x080fe200078240ff */
[----:B------:R-:W3:Y:S01]  /*0f30*/  LDG.E.U16 R27, desc[UR16][R12.64+0x40] ;  /* 0x000040100c1b7981 */ /* 0x000ee2000c1e1500 */
[----:B------:R-:W-:Y:S02]  /*0f40*/  LEA R4, P0, R91, R4, 0x8 ;  /* 0x000000045b047211 */ /* 0x000fe400078040ff */
[-C--:B------:R-:W-:Y:S01]  /*0f50*/  LEA.HI.X R9, R0, R5.reuse, RZ, 0x1, P1 ;  /* 0x0000000500097211 */ /* 0x080fe200008f0cff */
[C---:B------:R-:W-:Y:S01]  /*0f60*/  IMAD.WIDE.U32 R6, R3.reuse, 0x2, R6 ;  /* 0x0000000203067825 */ /* 0x040fe200078e0006 */
[----:B------:R-:W-:Y:S01]  /*0f70*/  LEA.HI.X R5, R2, R5, RZ, 0x1, P0 ;  /* 0x0000000502057211 */ /* 0x000fe200000f0cff */
[----:B------:R-:W3:Y:S02]  /*0f80*/  LDG.E.U16 R25, desc[UR16][R12.64+0x80] ;  /* 0x000080100c197981 */ /* 0x000ee4000c1e1500 */
[----:B------:R-:W-:-:S02]  /*0f90*/  IMAD.WIDE.U32 R8, R3, 0x2, R8 ;  /* 0x0000000203087825 */ /* 0x000fc400078e0008 */
[----:B------:R-:W3:Y:S02]  /*0fa0*/  LDG.E.U16 R31, desc[UR16][R12.64+0xc0] ;  /* 0x0000c0100c1f7981 */ /* 0x000ee4000c1e1500 */
[----:B------:R-:W-:Y:S02]  /*0fb0*/  IMAD.WIDE.U32 R4, R3, 0x2, R4 ;  /* 0x0000000203047825 */ /* 0x000fe400078e0004 */
[----:B------:R-:W3:Y:S04]  /*0fc0*/  LDG.E.U16 R37, desc[UR16][R10.64] ;  /* 0x000000100a257981 */ /* 0x000ee8000c1e1500 */
        /* <DEDUP_REMOVED lines=19> */
[----:B------:R-:W-:Y:S04]  /*1100*/  STS.U16 [R19+UR8+0x5240], R26 ;  /* 0x0052401a13007988 */ /* 0x000fe80008000408 */
        /* <DEDUP_REMOVED lines=13> */
[----:B--2---:R-:W-:Y:S04]  /*11e0*/  STS.U16 [R19+UR8+0x240], R34 ;  /* 0x0002402213007988 */ /* 0x004fe80008000408 */
[----:B----4-:R-:W-:Y:S04]  /*11f0*/  STS.U16 [R19+UR8+0x200], R58 ;  /* 0x0002003a13007988 */ /* 0x010fe80008000408 */
[----:B-----5:R-:W-:Y:S04]  /*1200*/  STS.U16 [R19+UR8+0x2240], R60 ;  /* 0x0022403c13007988 */ /* 0x020fe80008000408 */
[----:B---3--:R-:W-:Y:S04]  /*1210*/  STS.U16 [R19+UR8+0x2200], R50 ;  /* 0x0022003213007988 */ /* 0x008fe80008000408 */
        /* <DEDUP_REMOVED lines=33> */
[----:B------:R-:W-:Y:S04]  /*1430*/  STS.U16 [R19+UR8], R46 ;  /* 0x0000002e13007988 */ /* 0x000fe80008000408 */
        /* <DEDUP_REMOVED lines=19> */
[----:B------:R0:W-:Y:S04]  /*1570*/  STS.U16 [R19+UR8+0x1e00], R53 ;  /* 0x001e003513007988 */ /* 0x0001e80008000408 */
[----:B------:R-:W-:Y:S04]  /*1580*/  STS.U16 [R19+UR8+0x3e40], R15 ;  /* 0x003e400f13007988 */ /* 0x000fe80008000408 */
[----:B------:R-:W-:Y:S04]  /*1590*/  STS.U16 [R19+UR8+0x3e00], R95 ;  /* 0x003e005f13007988 */ /* 0x000fe80008000408 */
[----:B------:R1:W-:Y:S04]  /*15a0*/  STS.U16 [R19+UR8+0x1c00], R6 ;  /* 0x001c000613007988 */ /* 0x0003e80008000408 */
[----:B------:R-:W-:Y:S04]  /*15b0*/  STS.U16 [R19+UR8+0x1c40], R10 ;  /* 0x001c400a13007988 */ /* 0x000fe80008000408 */
[----:B------:R-:W-:Y:S04]  /*15c0*/  STS.U16 [R19+UR8+0x3c00], R14 ;  /* 0x003c000e13007988 */ /* 0x000fe80008000408 */
[----:B------:R2:W-:Y:S01]  /*15d0*/  STS.U16 [R19+UR8+0x3c40], R7 ;  /* 0x003c400713007988 */ /* 0x0005e20008000408 */
[----:B------:R-:W-:Y:S01]  /*15e0*/  BAR.SYNC.DEFER_BLOCKING 0x0 ;  /* 0x0000000000007b1d */ /* 0x000fe20000010000 */
[----:B------:R-:W-:-:S02]  /*15f0*/  UIADD3 UR4, UR8, 0x4000, URZ ;  /* 0x0000400008047890 */ /* 0x000fc4000fffe03f */
[----:B------:R-:W-:Y:S02]  /*1600*/  USHF.R.U32.HI UR10, URZ, 0x4, UR8 ;  /* 0x000000043f0a7899 */ /* 0x000fe40008011608 */
[----:B------:R-:W-:Y:S02]  /*1610*/  USHF.R.U32.HI UR4, URZ, 0x4, UR4 ;  /* 0x000000043f047899 */ /* 0x000fe40008011604 */
[----:B------:R-:W-:Y:S02]  /*1620*/  USGXT.U32 UR10, UR10, 0xe ;  /* 0x0000000e0a0a789a */ /* 0x000fe40008000000 */
[----:B------:R-:W-:Y:S02]  /*1630*/  USGXT.U32 UR9, UR4, 0xe ;  /* 0x0000000e0409789a */ /* 0x000fe40008000000 */
[----:B------:R-:W-:Y:S01]  /*1640*/  ULOP3.LUT UR6, UR10, 0x2000000, URZ, 0xfc, !UPT ;  /* 0x020000000a067892 */ /* 0x000fe2000f8efc3f */
[----:B------:R-:W-:Y:S01]  /*1650*/  UMOV UR5, 0x40000040 ;  /* 0x4000004000057882 */ /* 0x000fe20000000000 */
[----:B------:R-:W-:-:S03]  /*1660*/  UMOV UR7, 0x40000040 ;  /* 0x4000004000077882 */ /* 0x000fc60000000000 */
[----:B------:R-:W-:Y:S01]  /*1670*/  UMOV UR4, UR9 ;  /* 0x0000000900047c82 */ /* 0x000fe20008000000 */
[----:B0-----:R-:W-:-:S06]  /*1680*/  WARPGROUP.ARRIVE ;  /* 0x00000000000079c5 */ /* 0x001fcc0000000000 */
[----:B------:R-:W-:Y:S01]  /*1690*/  HGMMA.64x128x16.F32.BF16 R24, gdesc[UR4].tnspB, RZ, !UPT ;  /* 0x41e00000041879f0 */ /* 0x000fe2000c7018ff */
[----:B------:R-:W-:Y:S02]  /*16a0*/  UIADD3 UR6, UP1, UR10, 0x2000080, URZ ;  /* 0x020000800a067890 */ /* 0x000fe4000ff3e03f */
[----:B------:R-:W-:Y:S01]  /*16b0*/  UIADD3 UR9, UP0, UR9, 0x2, URZ ;  /* 0x0000000209097890 */ /* 0x000fe2000ff1e03f */
[----:B------:R-:W-:Y:S01]  /*16c0*/  UMOV UR5, URZ ;  /* 0x0000003f00057c82 */ /* 0x000fe20008000000 */
[----:B------:R-:W-:Y:S01]  /*16d0*/  UMOV UR4, URZ ;  /* 0x0000003f00047c82 */ /* 0x000fe20008000000 */
[----:B------:R-:W-:Y:S02]  /*16e0*/  UIADD3.X UR7, UR5, 0x40000040, URZ, UP1, !UPT ;  /* 0x4000004005077890 */ /* 0x000fe40008ffe43f */
[----:B------:R-:W-:-:S03]  /*16f0*/  UIADD3.X UR5, UR4, 0x40000040, URZ, UP0, !UPT ;  /* 0x4000004004057890 */ /* 0x000fc600087fe43f */
[----:B------:R-:W-:-:S06]  /*1700*/  UMOV UR4, UR9 ;  /* 0x0000000900047c82 */ /* 0x000fcc0008000000 */
[----:B------:R-:W-:Y:S01]  /*1710*/  HGMMA.64x128x16.F32.BF16 R24, gdesc[UR4].tnspB, R24 ;  /* 0x41e00000041879f0 */ /* 0x000fe20008701818 */
[----:B------:R-:W-:Y:S02]  /*1720*/  UIADD3.64 UR14, UR6, 0x80, URZ ;  /* 0x00000080060e7897 */ /* 0x000fe4000fffe03f */
[----:B------:R-:W-:Y:S02]  /*1730*/  UIADD3.64 UR12, UR4, 0x2, URZ ;  /* 0x00000002040c7897 */ /* 0x000fe4000fffe03f */
[----:B------:R-:W-:Y:S02]  /*1740*/  UIADD3.64 UR6, UR6, 0x100, URZ ;  /* 0x0000010006067897 */ /* 0x000fe4000fffe03f */
[----:B------:R-:W-:-:S05]  /*1750*/  UIADD3.64 UR4, UR4, 0x4, URZ ;  /* 0x0000000404047897 */ /* 0x000fca000fffe03f */
[----:B------:R-:W-:Y:S01]  /*1760*/  HGMMA.64x128x16.F32.BF16 R24, gdesc[UR12].tnspB, R24 ;  /* 0x41e000000c1879f0 */ /* 0x000fe20008701818 */
[----:B------:R-:W0:Y:S11]  /*1770*/  S2R R96, SR_TID.X ;  /* 0x0000000000607919 */ /* 0x000e360000002100 */
[----:B------:R-:W-:Y:S01]  /*1780*/  HGMMA.64x128x16.F32.BF16 R24, gdesc[UR4].tnspB, R24, gsb0 ;  /* 0x41e00000041879f0 */ /* 0x000fe20008001818 */
[----:B0-----:R-:W-:-:S02]  /*1790*/  IMAD.SHL.U32 R4, R96, 0x20, RZ ;  /* 0x0000002060047824 */ /* 0x001fc400078e00ff */
[C---:B-1----:R-:W-:Y:S02]  /*17a0*/  IMAD.SHL.U32 R6, R96.reuse, 0x100, RZ ;  /* 0x0000010060067824 */ /* 0x042fe400078e00ff */
[----:B------:R-:W-:Y:S01]  /*17b0*/  IMAD.SHL.U32 R5, R96, 0x10, RZ ;  /* 0x0000001060057824 */ /* 0x000fe200078e00ff */
[----:B------:R-:W-:Y:S02]  /*17c0*/  LOP3.LUT R4, R4, 0x60, RZ, 0xc0, !PT ;  /* 0x0000006004047812 */ /* 0x000fe400078ec0ff */
[----:B------:R-:W-:Y:S02]  /*17d0*/  LOP3.LUT R6, R6, 0x1800, RZ, 0xc0, !PT ;  /* 0x0000180006067812 */ /* 0x000fe400078ec0ff */
[--C-:B--2---:R-:W-:Y:S02]  /*17e0*/  SHF.R.S32.HI R7, RZ, 0x5, R96.reuse ;  /* 0x00000005ff077819 */ /* 0x104fe40000011460 */
[----:B------:R-:W-:Y:S02]  /*17f0*/  SHF.R.S32.HI R97, RZ, 0x2, R96 ;  /* 0x00000002ff617819 */ /* 0x000fe40000011460 */
[----:B------:R-:W-:-:S02]  /*1800*/  LOP3.LUT R4, R4, 0x780, R5, 0xf8, !PT ;  /* 0x0000078004047812 */ /* 0x000fc400078ef805 */
[----:B------:R-:W-:Y:S02]  /*1810*/  LOP3.LUT R8, R6, 0x70, R5, 0xf8, !PT ;  /* 0x0000007006087812 */ /* 0x000fe400078ef805 */
[----:B------:R-:W-:Y:S02]  /*1820*/  SGXT R5, R7, 0x1 ;  /* 0x000000010705781a */ /* 0x000fe40000000200 */
[----:B------:R-:W-:Y:S02]  /*1830*/  SHF.L.U32 R6, R96, 0x1, RZ ;  /* 0x0000000160067819 */ /* 0x000fe400000006ff */
[----:B------:R-:W-:Y:S02]  /*1840*/  SGXT R97, R97, 0x1 ;  /* 0x000000016161781a */ /* 0x000fe40000000200 */
[----:B------:R-:W-:Y:S02]  /*1850*/  LOP3.LUT R16, R8, 0x2010, R5, 0x78, !PT ;  /* 0x0000201008107812 */ /* 0x000fe400078e7805 */
[----:B------:R-:W-:-:S02]  /*1860*/  LOP3.LUT R95, R6, 0x80, RZ, 0xc0, !PT ;  /* 0x00000080065f7812 */ /* 0x000fc400078ec0ff */
[----:B------:R-:W-:Y:S02]  /*1870*/  LOP3.LUT R97, R4, 0x2010, R97, 0xf8, !PT ;  /* 0x0000201004617812 */ /* 0x000fe400078ef861 */
[----:B------:R-:W-:Y:S02]  /*1880*/  IADD3 R95, R16, UR8, R95 ;  /* 0x00000008105f7c10 */ /* 0x000fe4000fffe05f */
[----:B------:R-:W-:Y:S01]  /*1890*/  LOP3.LUT R98, R97, 0x10, RZ, 0x3c, !PT ;  /* 0x0000001061627812 */ /* 0x000fe200078e3cff */
[----:B------:R-:W-:Y:S02]  /*18a0*/  WARPGROUP.DEPBAR.LE gsb0, 0x0 ;  /* 0x00008000000079c5 */ /* 0x000fe40000010000 */
[----:B------:R-:W-:Y:S01]  /*18b0*/  IMAD.MOV.U32 R4, RZ, RZ, R24 ;  /* 0x000000ffff047224 */ /* 0x000fe200078e0018 */
[----:B------:R-:W-:Y:S01]  /*18c0*/  MOV R14, R48 ;  /* 0x00000030000e7202 */ /* 0x000fe20000000f00 */
[----:B------:R-:W-:Y:S02]  /*18d0*/  IMAD.MOV.U32 R8, RZ, RZ, R28 ;  /* 0x000000ffff087224 */ /* 0x000fe400078e001c */
[----:B------:R-:W-:Y:S01]  /*18e0*/  IMAD.MOV.U32 R20, RZ, RZ, R25 ;  /* 0x000000ffff147224 */ /* 0x000fe200078e0019 */
[----:B------:R-:W-:Y:S01]  /*18f0*/  MOV R25, R31 ;  /* 0x0000001f00197202 */ /* 0x000fe20000000f00 */
[----:B------:R-:W-:-:S02]  /*1900*/  IMAD.MOV.U32 R24, RZ, RZ, R29 ;  /* 0x000000ffff187224 */ /* 0x000fc400078e001d */
[----:B------:R-:W-:Y:S02]  /*1910*/  IMAD.MOV.U32 R5, RZ, RZ, R26 ;  /* 0x000000ffff057224 */ /* 0x000fe400078e001a */
[----:B------:R-:W-:Y:S02]  /*1920*/  IMAD.MOV.U32 R6, RZ, RZ, R40 ;  /* 0x000000ffff067224 */ /* 0x000fe400078e0028 */
[----:B------:R-:W-:Y:S01]  /*1930*/  IMAD.MOV.U32 R7, RZ, RZ, R42 ;  /* 0x000000ffff077224 */ /* 0x000fe200078e002a */
[----:B------:R-:W-:Y:S01]  /*1940*/  BAR.SYNC.DEFER_BLOCKING 0x0 ;  /* 0x0000000000007b1d */ /* 0x000fe20000010000 */
[----:B------:R-:W-:Y:S02]  /*1950*/  IMAD.MOV.U32 R9, RZ, RZ, R30 ;  /* 0x000000ffff097224 */ /* 0x000fe400078e001e */
[----:B------:R-:W-:Y:S02]  /*1960*/  IMAD.MOV.U32 R10, RZ, RZ, R44 ;  /* 0x000000ffff0a7224 */ /* 0x000fe400078e002c */
[----:B------:R-:W-:-:S02]  /*1970*/  IMAD.MOV.U32 R11, RZ, RZ, R46 ;  /* 0x000000ffff0b7224 */ /* 0x000fc400078e002e */
[----:B------:R-:W-:Y:S02]  /*1980*/  IMAD.MOV.U32 R12, RZ, RZ, R32 ;  /* 0x000000ffff0c7224 */ /* 0x000fe400078e0020 */
[----:B------:R-:W-:Y:S02]  /*1990*/  IMAD.MOV.U32 R13, RZ, RZ, R34 ;  /* 0x000000ffff0d7224 */ /* 0x000fe400078e0022 */
[----:B------:R-:W-:Y:S02]  /*19a0*/  IMAD.MOV.U32 R15, RZ, RZ, R50 ;  /* 0x000000ffff0f7224 */ /* 0x000fe400078e0032 */
        /* <DEDUP_REMOVED lines=16> */
[----:B------:R-:W-:Y:S01]  /*1ab0*/  IMAD.MOV.U32 R35, RZ, RZ, R55 ;  /* 0x000000ffff237224 */ /* 0x000fe200078e0037 */
[----:B------:R-:W-:Y:S04]  /*1ac0*/  STS.128 [R97+UR8], R4 ;  /* 0x0000000461007988 */ /* 0x000fe80008000c08 */
[----:B------:R0:W-:Y:S04]  /*1ad0*/  STS.128 [R97+UR8+0x800], R8 ;  /* 0x0008000861007988 */ /* 0x0001e80008000c08 */
[----:B------:R1:W-:Y:S04]  /*1ae0*/  STS.128 [R97+UR8+0x1000], R12 ;  /* 0x0010000c61007988 */ /* 0x0003e80008000c08 */
[----:B------:R2:W-:Y:S04]  /*1af0*/  STS.128 [R97+UR8+0x1800], R16 ;  /* 0x0018001061007988 */ /* 0x0005e80008000c08 */
[----:B------:R-:W-:Y:S04]  /*1b00*/  STS.128 [R98+UR8], R20 ;  /* 0x0000001462007988 */ /* 0x000fe80008000c08 */
[----:B------:R-:W-:Y:S04]  /*1b10*/  STS.128 [R98+UR8+0x800], R24 ;  /* 0x0008001862007988 */ /* 0x000fe80008000c08 */
[----:B------:R-:W-:Y:S04]  /*1b20*/  STS.128 [R98+UR8+0x1000], R28 ;  /* 0x0010001c62007988 */ /* 0x000fe80008000c08 */
[----:B------:R-:W-:Y:S01]  /*1b30*/  STS.128 [R98+UR8+0x1800], R32 ;  /* 0x0018002062007988 */ /* 0x000fe20008000c08 */
[----:B------:R-:W-:Y:S01]  /*1b40*/  BAR.SYNC.DEFER_BLOCKING 0x0 ;  /* 0x0000000000007b1d */ /* 0x000fe20000010000 */
[----:B0-----:R-:W-:Y:S01]  /*1b50*/  IMAD.MOV.U32 R8, RZ, RZ, R60 ;  /* 0x000000ffff087224 */ /* 0x001fe200078e003c */
[----:B-1----:R-:W-:Y:S01]  /*1b60*/  MOV R15, R82 ;  /* 0x00000052000f7202 */ /* 0x002fe20000000f00 */
[----:B------:R-:W-:-:S03]  /*1b70*/  IMAD.MOV.U32 R9, RZ, RZ, R62 ;  /* 0x000000ffff097224 */ /* 0x000fc600078e003e */
[----:B------:R-:W0:Y:S04]  /*1b80*/  LDS.128 R20, [R95] ;  /* 0x000000005f147984 */ /* 0x000e280000000c00 */
[----:B------:R-:W-:Y:S04]  /*1b90*/  LDS.128 R24, [R95+0x100] ;  /* 0x000100005f187984 */ /* 0x000fe80000000c00 */
[----:B------:R-:W-:Y:S04]  /*1ba0*/  LDS.128 R28, [R95+0x200] ;  /* 0x000200005f1c7984 */ /* 0x000fe80000000c00 */
[----:B------:R-:W-:Y:S04]  /*1bb0*/  LDS.128 R32, [R95+0x300] ;  /* 0x000300005f207984 */ /* 0x000fe80000000c00 */
[----:B------:R-:W-:Y:S04]  /*1bc0*/  LDS.128 R36, [R95+0x400] ;  /* 0x000400005f247984 */ /* 0x000fe80000000c00 */
[----:B------:R-:W-:Y:S04]  /*1bd0*/  LDS.128 R40, [R95+0x500] ;  /* 0x000500005f287984 */ /* 0x000fe80000000c00 */
[----:B------:R-:W-:Y:S04]  /*1be0*/  LDS.128 R44, [R95+0x600] ;  /* 0x000600005f2c7984 */ /* 0x000fe80000000c00 */
[----:B------:R-:W-:Y:S01]  /*1bf0*/  LDS.128 R48, [R95+0x700] ;  /* 0x000700005f307984 */ /* 0x000fe20000000c00 */
[----:B------:R-:W-:-:S02]  /*1c00*/  IMAD.MOV.U32 R10, RZ, RZ, R76 ;  /* 0x000000ffff0a7224 */ /* 0x000fc400078e004c */
[----:B------:R-:W-:Y:S01]  /*1c10*/  IMAD.MOV.U32 R11, RZ, RZ, R78 ;  /* 0x000000ffff0b7224 */ /* 0x000fe200078e004e */
[----:B------:R-:W-:Y:S01]  /*1c20*/  BAR.SYNC.DEFER_BLOCKING 0x0 ;  /* 0x0000000000007b1d */ /* 0x000fe20000010000 */
[----:B------:R-:W-:Y:S02]  /*1c30*/  IMAD.MOV.U32 R12, RZ, RZ, R64 ;  /* 0x000000ffff0c7224 */ /* 0x000fe400078e0040 */
[----:B------:R-:W-:Y:S02]  /*1c40*/  IMAD.MOV.U32 R13, RZ, RZ, R66 ;  /* 0x000000ffff0d7224 */ /* 0x000fe400078e0042 */
[----:B------:R-:W-:Y:S01]  /*1c50*/  IMAD.MOV.U32 R14, RZ, RZ, R80 ;  /* 0x000000ffff0e7224 */ /* 0x000fe200078e0050 */
[----:B------:R-:W-:Y:S01]  /*1c60*/  MOV R4, R56 ;  /* 0x0000003800047202 */ /* 0x000fe20000000f00 */
[----:B------:R-:W-:Y:S01]  /*1c70*/  IMAD.MOV.U32 R5, RZ, RZ, R58 ;  /* 0x000000ffff057224 */ /* 0x000fe200078e003a */
[----:B------:R-:W-:Y:S01]  /*1c80*/  MOV R58, R77 ;  /* 0x0000004d003a7202 */ /* 0x000fe20000000f00 */
[----:B------:R-:W-:-:S02]  /*1c90*/  IMAD.MOV.U32 R6, RZ, RZ, R72 ;  /* 0x000000ffff067224 */ /* 0x000fc400078e0048 */
[----:B------:R-:W-:Y:S02]  /*1ca0*/  IMAD.MOV.U32 R7, RZ, RZ, R74 ;  /* 0x000000ffff077224 */ /* 0x000fe400078e004a */
[----:B--2---:R-:W-:Y:S02]  /*1cb0*/  IMAD.MOV.U32 R16, RZ, RZ, R68 ;  /* 0x000000ffff107224 */ /* 0x004fe400078e0044 */
[----:B------:R-:W-:Y:S02]  /*1cc0*/  IMAD.MOV.U32 R17, RZ, RZ, R70 ;  /* 0x000000ffff117224 */ /* 0x000fe400078e0046 */
[----:B------:R-:W-:Y:S02]  /*1cd0*/  IMAD.MOV.U32 R18, RZ, RZ, R84 ;  /* 0x000000ffff127224 */ /* 0x000fe400078e0054 */
[----:B------:R-:W-:Y:S02]  /*1ce0*/  IMAD.MOV.U32 R19, RZ, RZ, R86 ;  /* 0x000000ffff137224 */ /* 0x000fe400078e0056 */
[----:B------:R-:W-:-:S02]  /*1cf0*/  IMAD.MOV.U32 R52, RZ, RZ, R57 ;  /* 0x000000ffff347224 */ /* 0x000fc400078e0039 */
[----:B------:R-:W-:Y:S01]  /*1d00*/  IMAD.MOV.U32 R53, RZ, RZ, R59 ;  /* 0x000000ffff357224 */ /* 0x000fe200078e003b */
[----:B------:R1:W-:Y:S01]  /*1d10*/  STS.128 [R97+UR8+0x800], R8 ;  /* 0x0008000861007988 */ /* 0x0003e20008000c08 */
[----:B------:R-:W-:Y:S02]  /*1d20*/  IMAD.MOV.U32 R54, RZ, RZ, R73 ;  /* 0x000000ffff367224 */ /* 0x000fe400078e0049 */
[----:B------:R-:W-:Y:S01]  /*1d30*/  IMAD.MOV.U32 R55, RZ, RZ, R75 ;  /* 0x000000ffff377224 */ /* 0x000fe200078e004b */
[----:B------:R2:W-:Y:S01]  /*1d40*/  STS.128 [R97+UR8+0x1000], R12 ;  /* 0x0010000c61007988 */ /* 0x0005e20008000c08 */
[----:B------:R-:W-:Y:S02]  /*1d50*/  IMAD.MOV.U32 R56, RZ, RZ, R61 ;  /* 0x000000ffff387224 */ /* 0x000fe400078e003d */
[----:B------:R-:W-:Y:S02]  /*1d60*/  IMAD.MOV.U32 R57, RZ, RZ, R63 ;  /* 0x000000ffff397224 */ /* 0x000fe400078e003f */
[----:B------:R-:W-:Y:S01]  /*1d70*/  IMAD.MOV.U32 R59, RZ, RZ, R79 ;  /* 0x000000ffff3b7224 */ /* 0x000fe200078e004f */
[----:B------:R3:W-:Y:S01]  /*1d80*/  STS.128 [R97+UR8], R4 ;  /* 0x0000000461007988 */ /* 0x0007e20008000c08 */
[----:B-1----:R-:W-:-:S02]  /*1d90*/  IMAD.MOV.U32 R8, RZ, RZ, R65 ;  /* 0x000000ffff087224 */ /* 0x002fc400078e0041 */
[----:B------:R-:W-:Y:S02]  /*1da0*/  IMAD.MOV.U32 R9, RZ, RZ, R67 ;  /* 0x000000ffff097224 */ /* 0x000fe400078e0043 */
[----:B------:R-:W-:Y:S02]  /*1db0*/  IMAD.MOV.U32 R10, RZ, RZ, R81 ;  /* 0x000000ffff0a7224 */ /* 0x000fe400078e0051 */
[----:B------:R-:W-:Y:S02]  /*1dc0*/  IMAD.MOV.U32 R11, RZ, RZ, R83 ;  /* 0x000000ffff0b7224 */ /* 0x000fe400078e0053 */
[----:B--2---:R-:W-:Y:S02]  /*1dd0*/  IMAD.MOV.U32 R12, RZ, RZ, R69 ;  /* 0x000000ffff0c7224 */ /* 0x004fe400078e0045 */
[----:B------:R-:W-:Y:S01]  /*1de0*/  IMAD.MOV.U32 R13, RZ, RZ, R71 ;  /* 0x000000ffff0d7224 */ /* 0x000fe200078e0047 */
[----:B------:R1:W-:Y:S01]  /*1df0*/  STS.128 [R97+UR8+0x1800], R16 ;  /* 0x0018001061007988 */ /* 0x0003e20008000c08 */
[----:B------:R-:W-:Y:S01]  /*1e00*/  IMAD.MOV.U32 R14, RZ, RZ, R85 ;  /* 0x000000ffff0e7224 */ /* 0x000fe200078e0055 */
[----:B---3--:R-:W2:Y:S01]  /*1e10*/  LDC.64 R4, c[0x0][0x220] ;  /* 0x00008800ff047b82 */ /* 0x008ea20000000a00 */
[----:B------:R-:W-:Y:S01]  /*1e20*/  IMAD.MOV.U32 R15, RZ, RZ, R87 ;  /* 0x000000ffff0f7224 */ /* 0x000fe200078e0057 */
[----:B------:R-:W-:Y:S04]  /*1e30*/  STS.128 [R98+UR8], R52 ;  /* 0x0000003462007988 */ /* 0x000fe80008000c08 */
[----:B------:R-:W-:Y:S04]  /*1e40*/  STS.128 [R98+UR8+0x800], R56 ;  /* 0x0008003862007988 */ /* 0x000fe80008000c08 */
[----:B------:R3:W-:Y:S04]  /*1e50*/  STS.128 [R98+UR8+0x1000], R8 ;  /* 0x0010000862007988 */ /* 0x0007e80008000c08 */
[----:B------:R-:W-:Y:S01]  /*1e60*/  STS.128 [R98+UR8+0x1800], R12 ;  /* 0x0018000c62007988 */ /* 0x000fe20008000c08 */
[----:B------:R-:W-:Y:S01]  /*1e70*/  BAR.SYNC.DEFER_BLOCKING 0x0 ;  /* 0x0000000000007b1d */ /* 0x000fe20000010000 */
[----:B------:R-:W-:-:S04]  /*1e80*/  SHF.R.U32.HI R96, RZ, 0x5, R96 ;  /* 0x00000005ff607819 */ /* 0x000fc80000011660 */
[----:B------:R-:W-:-:S04]  /*1e90*/  SGXT.U32 R6, R96, 0x2 ;  /* 0x000000026006781a */ /* 0x000fc80000000000 */
[C---:B------:R-:W-:Y:S01]  /*1ea0*/  LOP3.LUT R75, R6.reuse, 0x4, RZ, 0xfc, !PT ;  /* 0x00000004064b7812 */ /* 0x040fe200078efcff */
[----:B------:R-:W4:Y:S01]  /*1eb0*/  LDS.128 R12, [R95] ;  /* 0x000000005f0c7984 */ /* 0x000f220000000c00 */
[C---:B-1----:R-:W-:Y:S02]  /*1ec0*/  LOP3.LUT R17, R6.reuse, 0xc, RZ, 0xfc, !PT ;  /* 0x0000000c06117812 */ /* 0x042fe400078efcff */
[C---:B------:R-:W-:Y:S01]  /*1ed0*/  LOP3.LUT R7, R6.reuse, 0x8, RZ, 0xfc, !PT ;  /* 0x0000000806077812 */ /* 0x040fe200078efcff */
[----:B---3--:R-:W-:Y:S01]  /*1ee0*/  IMAD.SHL.U32 R10, R75, 0x80, RZ ;  /* 0x000000804b0a7824 */ /* 0x008fe200078e00ff */
[C---:B------:R-:W-:Y:S02]  /*1ef0*/  LOP3.LUT R19, R6.reuse, 0x10, RZ, 0xfc, !PT ;  /* 0x0000001006137812 */ /* 0x040fe400078efcff */
[----:B------:R-:W-:Y:S02]  /*1f00*/  LOP3.LUT R63, R6, 0x14, RZ, 0xfc, !PT ;  /* 0x00000014063f7812 */ /* 0x000fe400078efcff */
[----:B--2---:R-:W-:-:S02]  /*1f10*/  LEA R60, P0, R94, R4, 0x4 ;  /* 0x000000045e3c7211 */ /* 0x004fc400078020ff */
[C---:B------:R-:W-:Y:S02]  /*1f20*/  LOP3.LUT R73, R6.reuse, 0x18, RZ, 0xfc, !PT ;  /* 0x0000001806497812 */ /* 0x040fe400078efcff */
[C---:B------:R-:W-:Y:S02]  /*1f30*/  LOP3.LUT R59, R6.reuse, 0x1c, RZ, 0xfc, !PT ;  /* 0x0000001c063b7812 */ /* 0x040fe400078efcff */
[C---:B------:R-:W-:Y:S01]  /*1f40*/  LOP3.LUT R55, R6.reuse, 0x20, RZ, 0xfc, !PT ;  /* 0x0000002006377812 */ /* 0x040fe200078efcff */
[----:B------:R-:W-:Y:S01]  /*1f50*/  IMAD.SHL.U32 R18, R17, 0x80, RZ ;  /* 0x0000008011127824 */ /* 0x000fe200078e00ff */
[C---:B------:R-:W-:Y:S02]  /*1f60*/  LOP3.LUT R9, R6.reuse, 0x24, RZ, 0xfc, !PT ;  /* 0x0000002406097812 */ /* 0x040fe400078efcff */
[C---:B------:R-:W-:Y:S02]  /*1f70*/  LOP3.LUT R53, R6.reuse, 0x28, RZ, 0xfc, !PT ;  /* 0x0000002806357812 */ /* 0x040fe400078efcff */
[----:B------:R-:W-:-:S02]  /*1f80*/  LOP3.LUT R11, R6, 0x2c, RZ, 0xfc, !PT ;  /* 0x0000002c060b7812 */ /* 0x000fc400078efcff */
[----:B------:R-:W-:Y:S02]  /*1f90*/  LOP3.LUT R65, R6, 0x30, RZ, 0xfc, !PT ;  /* 0x0000003006417812 */ /* 0x000fe400078efcff */
[-C--:B------:R-:W-:Y:S02]  /*1fa0*/  LEA R74, P3, R75, R4.reuse, 0x9 ;  /* 0x000000044b4a7211 */ /* 0x080fe400078648ff */
[C---:B------:R-:W-:Y:S02]  /*1fb0*/  SHF.L.U32 R16, R7.reuse, 0x7, RZ ;  /* 0x0000000707107819 */ /* 0x040fe400000006ff */
[-C--:B------:R-:W-:Y:S01]  /*1fc0*/  LEA R6, P4, R7, R4.reuse, 0x9 ;  /* 0x0000000407067211 */ /* 0x080fe200078848ff */
[----:B------:R-:W-:Y:S01]  /*1fd0*/  IMAD.SHL.U32 R76, R19, 0x80, RZ ;  /* 0x00000080134c7824 */ /* 0x000fe200078e00ff */
[-C--:B------:R-:W-:Y:S01]  /*1fe0*/  LEA R56, P5, R17, R4.reuse, 0x9 ;  /* 0x0000000411387211 */ /* 0x080fe200078a48ff */
[----:B------:R-:W-:Y:S01]  /*1ff0*/  IMAD.SHL.U32 R78, R63, 0x80, RZ ;  /* 0x000000803f4e7824 */ /* 0x000fe200078e00ff */
[-C--:B------:R-:W-:Y:S01]  /*2000*/  LEA.HI.X R61, R92, R5.reuse, RZ, 0x2, P0 ;  /* 0x000000055c3d7211 */ /* 0x080fe200000f14ff */
[----:B------:R-:W-:Y:S01]  /*2010*/  IMAD.SHL.U32 R70, R73, 0x80, RZ ;  /* 0x0000008049467824 */ /* 0x000fe200078e00ff */
[-C--:B------:R-:W-:Y:S01]  /*2020*/  LEA R8, P6, R19, R4.reuse, 0x9 ;  /* 0x0000000413087211 */ /* 0x080fe200078c48ff */
[----:B------:R-:W-:Y:S01]  /*2030*/  IMAD.SHL.U32 R68, R59, 0x80, RZ ;  /* 0x000000803b447824 */ /* 0x000fe200078e00ff */
[-C--:B------:R-:W-:Y:S01]  /*2040*/  LEA R52, P0, R63, R4.reuse, 0x9 ;  /* 0x000000043f347211 */ /* 0x080fe200078048ff */
[----:B------:R-:W-:Y:S01]  /*2050*/  IMAD.SHL.U32 R66, R55, 0x80, RZ ;  /* 0x0000008037427824 */ /* 0x000fe200078e00ff */
[----:B------:R-:W-:Y:S01]  /*2060*/  LEA.HI.X R75, R10, R5, RZ, 0x2, P3 ;  /* 0x000000050a4b7211 */ /* 0x000fe200018f14ff */
[----:B------:R-:W-:Y:S01]  /*2070*/  IMAD.SHL.U32 R62, R9, 0x80, RZ ;  /* 0x00000080093e7824 */ /* 0x000fe200078e00ff */
[----:B------:R-:W-:-:S02]  /*2080*/  LEA R72, P1, R73, R4, 0x9 ;  /* 0x0000000449487211 */ /* 0x000fc400078248ff */
[-C--:B------:R-:W-:Y:S02]  /*2090*/  LEA R58, P2, R59, R4.reuse, 0x9 ;  /* 0x000000043b3a7211 */ /* 0x080fe400078448ff */
[-C--:B------:R-:W-:Y:S02]  /*20a0*/  LEA R54, P3, R55, R4.reuse, 0x9 ;  /* 0x0000000437367211 */ /* 0x080fe400078648ff */
[-C--:B------:R-:W-:Y:S01]  /*20b0*/  LEA.HI.X R7, R16, R5.reuse, RZ, 0x2, P4 ;  /* 0x0000000510077211 */ /* 0x080fe200020f14ff */
[----:B------:R-:W-:Y:S01]  /*20c0*/  IMAD.SHL.U32 R64, R53, 0x80, RZ ;  /* 0x0000008035407824 */ /* 0x000fe200078e00ff */
[-C--:B------:R-:W-:Y:S02]  /*20d0*/  LEA R16, P4, R9, R4.reuse, 0x9 ;  /* 0x0000000409107211 */ /* 0x080fe400078848ff */
[----:B------:R-:W-:Y:S02]  /*20e0*/  LEA.HI.X R57, R18, R5, RZ, 0x2, P5 ;  /* 0x0000000512397211 */ /* 0x000fe400028f14ff */
[----:B------:R-:W-:-:S02]  /*20f0*/  LEA R18, P5, R53, R4, 0x9 ;  /* 0x0000000435127211 */ /* 0x000fc400078a48ff */
[-C--:B------:R-:W-:Y:S02]  /*2100*/  LEA.HI.X R9, R76, R5.reuse, RZ, 0x2, P6 ;  /* 0x000000054c097211 */ /* 0x080fe400030f14ff */
[-C--:B------:R-:W-:Y:S02]  /*2110*/  LEA.HI.X R53, R78, R5.reuse, RZ, 0x2, P0 ;  /* 0x000000054e357211 */ /* 0x080fe400000f14ff */
[-C--:B------:R-:W-:Y:S02]  /*2120*/  LEA R10, P6, R65, R4.reuse, 0x9 ;  /* 0x00000004410a7211 */ /* 0x080fe400078c48ff */
[----:B------:R-:W-:Y:S01]  /*2130*/  LEA R76, P0, R93, R4, 0x9 ;  /* 0x000000045d4c7211 */ /* 0x000fe200078048ff */
[----:B------:R-:W-:Y:S01]  /*2140*/  IMAD.WIDE.U32 R92, R3, 0x4, R60 ;  /* 0x00000004035c7825 */ /* 0x000fe200078e003c */
[-C--:B------:R-:W-:Y:S02]  /*2150*/  LEA.HI.X R73, R70, R5.reuse, RZ, 0x2, P1 ;  /* 0x0000000546497211 */ /* 0x080fe400008f14ff */
[----:B------:R-:W-:-:S02]  /*2160*/  LEA.HI.X R59, R68, R5, RZ, 0x2, P2 ;  /* 0x00000005443b7211 */ /* 0x000fc400010f14ff */
[-C--:B------:R-:W-:Y:S01]  /*2170*/  LEA.HI.X R55, R66, R5.reuse, RZ, 0x2, P3 ;  /* 0x0000000542377211 */ /* 0x080fe200018f14ff */
[----:B------:R-:W-:Y:S01]  /*2180*/  LDS.128 R68, [R95+0x300] ;  /* 0x000300005f447984 */ /* 0x000fe20000000c00 */
[-C--:B------:R-:W-:Y:S02]  /*2190*/  LEA R78, P1, R91, R4.reuse, 0x9 ;  /* 0x000000045b4e7211 */ /* 0x080fe400078248ff */
[-C--:B------:R-:W-:Y:S02]  /*21a0*/  LEA R82, P2, R89, R4.reuse, 0x9 ;  /* 0x0000000459527211 */ /* 0x080fe400078448ff */
[C---:B------:R-:W-:Y:S01]  /*21b0*/  LEA R80, P3, R11.reuse, R4, 0x9 ;  /* 0x000000040b507211 */ /* 0x040fe200078648ff */
[----:B------:R-:W-:Y:S01]  /*21c0*/  IMAD.SHL.U32 R4, R11, 0x80, RZ ;  /* 0x000000800b047824 */ /* 0x000fe200078e00ff */
[-C--:B------:R-:W-:Y:S02]  /*21d0*/  LEA.HI.X R17, R62, R5.reuse, RZ, 0x2, P4 ;  /* 0x000000053e117211 */ /* 0x080fe400020f14ff */
[----:B------:R-:W1:Y:S01]  /*21e0*/  LDS.128 R60, [R95+0x100] ;  /* 0x000100005f3c7984 */ /* 0x000e620000000c00 */
[----:B------:R-:W-:-:S02]  /*21f0*/  LEA.HI.X R19, R64, R5, RZ, 0x2, P5 ;  /* 0x0000000540137211 */ /* 0x000fc400028f14ff */
[-C--:B------:R-:W-:Y:S01]  /*2200*/  LEA.HI.X R11, R90, R5.reuse, RZ, 0x2, P6 ;  /* 0x000000055a0b7211 */ /* 0x080fe200030f14ff */
[----:B------:R-:W2:Y:S01]  /*2210*/  LDS.128 R64, [R95+0x200] ;  /* 0x000200005f407984 */ /* 0x000ea20000000c00 */
[-C--:B------:R-:W-:Y:S01]  /*2220*/  LEA.HI.X R77, R88, R5.reuse, RZ, 0x2, P0 ;  /* 0x00000005584d7211 */ /* 0x080fe200000f14ff */
[C---:B------:R-:W-:Y:S01]  /*2230*/  IMAD.WIDE.U32 R84, R3.reuse, 0x4, R6 ;  /* 0x0000000403547825 */ /* 0x040fe200078e0006 */
[-C--:B------:R-:W-:Y:S02]  /*2240*/  LEA.HI.X R79, R2, R5.reuse, RZ, 0x2, P1 ;  /* 0x00000005024f7211 */ /* 0x080fe400008f14ff */
[-C--:B------:R-:W-:Y:S01]  /*2250*/  LEA.HI.X R81, R4, R5.reuse, RZ, 0x2, P3 ;  /* 0x0000000504517211 */ /* 0x080fe200018f14ff */
[C---:B------:R-:W-:Y:S01]  /*2260*/  IMAD.WIDE.U32 R86, R3.reuse, 0x4, R8 ;  /* 0x0000000403567825 */ /* 0x040fe200078e0008 */
[----:B------:R-:W-:Y:S02]  /*2270*/  LEA.HI.X R83, R0, R5, RZ, 0x2, P2 ;  /* 0x0000000500537211 */ /* 0x000fe400010f14ff */
[----:B------:R-:W3:Y:S01]  /*2280*/  LDS.128 R4, [R95+0x400] ;  /* 0x000400005f047984 */ /* 0x000ee20000000c00 */
[----:B------:R-:W-:-:S03]  /*2290*/  IMAD.WIDE.U32 R88, R3, 0x4, R10 ;  /* 0x0000000403587825 */ /* 0x000fc600078e000a */
[----:B------:R-:W5:Y:S01]  /*22a0*/  LDS.128 R8, [R95+0x500] ;  /* 0x000500005f087984 */ /* 0x000f620000000c00 */
[----:B------:R-:W-:-:S03]  /*22b0*/  IMAD.WIDE.U32 R74, R3, 0x4, R74 ;  /* 0x00000004034a7825 */ /* 0x000fc600078e004a */
[----:B0-----:R-:W-:Y:S01]  /*22c0*/  STG.E desc[UR16][R92.64], R20 ;  /* 0x000000145c007986 */ /* 0x001fe2000c101910 */
[----:B------:R-:W-:-:S03]  /*22d0*/  IMAD.WIDE.U32 R56, R3, 0x4, R56 ;  /* 0x0000000403387825 */ /* 0x000fc600078e0038 */
[----:B------:R-:W-:Y:S01]  /*22e0*/  STG.E desc[UR16][R92.64+0x80], R22 ;  /* 0x000080165c007986 */ /* 0x000fe2000c101910 */
[----:B------:R-:W-:-:S03]  /*22f0*/  IMAD.WIDE.U32 R52, R3, 0x4, R52 ;  /* 0x0000000403347825 */ /* 0x000fc600078e0034 */
[----:B----4-:R-:W-:Y:S01]  /*2300*/  STG.E desc[UR16][R92.64+0x100], R12 ;  /* 0x0001000c5c007986 */ /* 0x010fe2000c101910 */
[----:B------:R-:W-:-:S03]  /*2310*/  IMAD.WIDE.U32 R72, R3, 0x4, R72 ;  /* 0x0000000403487825 */ /* 0x000fc600078e0048 */
[----:B------:R0:W-:Y:S01]  /*2320*/  STG.E desc[UR16][R92.64+0x180], R14 ;  /* 0x0001800e5c007986 */ /* 0x0001e2000c101910 */
[----:B------:R-:W-:-:S04]  /*2330*/  IMAD.WIDE.U32 R58, R3, 0x4, R58 ;  /* 0x00000004033a7825 */ /* 0x000fc800078e003a */
[----:B------:R-:W-:-:S04]  /*2340*/  IMAD.WIDE.U32 R54, R3, 0x4, R54 ;  /* 0x0000000403367825 */ /* 0x000fc800078e0036 */
[----:B------:R-:W-:-:S04]  /*2350*/  IMAD.WIDE.U32 R16, R3, 0x4, R16 ;  /* 0x0000000403107825 */ /* 0x000fc800078e0010 */
[----:B------:R-:W-:-:S04]  /*2360*/  IMAD.WIDE.U32 R18, R3, 0x4, R18 ;  /* 0x0000000403127825 */ /* 0x000fc800078e0012 */
[----:B------:R-:W-:-:S04]  /*2370*/  IMAD.WIDE.U32 R90, R3, 0x4, R76 ;  /* 0x00000004035a7825 */ /* 0x000fc800078e004c */
[C---:B0-----:R-:W-:Y:S02]  /*2380*/  IMAD.WIDE.U32 R92, R3.reuse, 0x4, R78 ;  /* 0x00000004035c7825 */ /* 0x041fe400078e004e */
[----:B------:R-:W0:Y:S02]  /*2390*/  LDS.128 R76, [R95+0x600] ;  /* 0x000600005f4c7984 */ /* 0x000e240000000c00 */
[----:B------:R-:W-:-:S04]  /*23a0*/  IMAD.WIDE.U32 R96, R3, 0x4, R80 ;  /* 0x0000000403607825 */ /* 0x000fc800078e0050 */
[----:B------:R-:W-:Y:S02]  /*23b0*/  IMAD.WIDE.U32 R2, R3, 0x4, R82 ;  /* 0x0000000403027825 */ /* 0x000fe400078e0052 */
[----:B------:R-:W4:Y:S04]  /*23c0*/  LDS.128 R80, [R95+0x700] ;  /* 0x000700005f507984 */ /* 0x000f280000000c00 */
[----:B------:R-:W-:Y:S04]  /*23d0*/  STG.E desc[UR16][R74.64], R24 ;  /* 0x000000184a007986 */ /* 0x000fe8000c101910 */
[----:B------:R-:W-:Y:S04]  /*23e0*/  STG.E desc[UR16][R74.64+0x80], R26 ;  /* 0x0000801a4a007986 */ /* 0x000fe8000c101910 */
[----:B-1----:R-:W-:Y:S04]  /*23f0*/  STG.E desc[UR16][R74.64+0x100], R60 ;  /* 0x0001003c4a007986 */ /* 0x002fe8000c101910 */
[----:B------:R-:W-:Y:S04]  /*2400*/  STG.E desc[UR16][R74.64+0x180], R62 ;  /* 0x0001803e4a007986 */ /* 0x000fe8000c101910 */
        /* <DEDUP_REMOVED lines=10> */
[----:B--2---:R-:W-:Y:S04]  /*24b0*/  STG.E desc[UR16][R86.64+0x100], R64 ;  /* 0x0001004056007986 */ /* 0x004fe8000c101910 */
        /* <DEDUP_REMOVED lines=15> */
[----:B---3--:R-:W-:Y:S04]  /*25b0*/  STG.E desc[UR16][R54.64+0x100], R4 ;  /* 0x0001000436007986 */ /* 0x008fe8000c101910 */
[----:B------:R-:W-:Y:S04]  /*25c0*/  STG.E desc[UR16][R54.64+0x180], R6 ;  /* 0x0001800636007986 */ /* 0x000fe8000c101910 */
[----:B------:R-:W-:Y:S04]  /*25d0*/  STG.E desc[UR16][R16.64], R40 ;  /* 0x0000002810007986 */ /* 0x000fe8000c101910 */
[----:B------:R-:W-:Y:S04]  /*25e0*/  STG.E desc[UR16][R16.64+0x80], R42 ;  /* 0x0000802a10007986 */ /* 0x000fe8000c101910 */
[----:B-----5:R-:W-:Y:S04]  /*25f0*/  STG.E desc[UR16][R16.64+0x100], R8 ;  /* 0x0001000810007986 */ /* 0x020fe8000c101910 */
        /* <DEDUP_REMOVED lines=11> */
[----:B0-----:R-:W-:Y:S04]  /*26b0*/  STG.E desc[UR16][R88.64+0x100], R76 ;  /* 0x0001004c58007986 */ /* 0x001fe8000c101910 */
[----:B------:R-:W-:Y:S04]  /*26c0*/  STG.E desc[UR16][R88.64+0x180], R78 ;  /* 0x0001804e58007986 */ /* 0x000fe8000c101910 */
[----:B------:R-:W-:Y:S04]  /*26d0*/  STG.E desc[UR16][R90.64], R48 ;  /* 0x000000305a007986 */ /* 0x000fe8000c101910 */
[----:B------:R-:W-:Y:S04]  /*26e0*/  STG.E desc[UR16][R90.64+0x80], R50 ;  /* 0x000080325a007986 */ /* 0x000fe8000c101910 */
[----:B----4-:R-:W-:Y:S04]  /*26f0*/  STG.E desc[UR16][R90.64+0x100], R80 ;  /* 0x000100505a007986 */ /* 0x010fe8000c101910 */
        /* <DEDUP_REMOVED lines=8> */
[----:B------:R-:W-:Y:S01]  /*2780*/  STG.E desc[UR16][R2.64+0x180], R83 ;  /* 0x0001805302007986 */ /* 0x000fe2000c101910 */
[----:B------:R-:W-:Y:S05]  /*2790*/  EXIT ;  /* 0x000000000000794d */ /* 0x000fea0003800000 */
.L_x_0:
[----:B------:R-:W-:-:S00]  /*27a0*/  BRA `(.L_x_0) ;  /* 0xfffffffc00fc7947 */ /* 0x000fc0000383ffff */
[----:B------:R-:W-:-:S00]  /*27b0*/  NOP ;  /* 0x0000000000007918 */ /* 0x000fc00000000000 */
        /* <DEDUP_REMOVED lines=12> */
.L_x_1:


//--------------------- .nv.shared.gluon_mma      --------------------------
	.section	.nv.shared.gluon_mma,"aw",@nobits
	.sectionflags	@""
	.align	16
	.zero		1024


//--------------------- .nv.shared.reserved.0     --------------------------
	.section	.nv.shared.reserved.0,"aw",@nobits
	.weak		__nv_reservedSMEM_offset_0_alias
	.size		__nv_reservedSMEM_offset_0_alias, 0, 0
	.other		__nv_reservedSMEM_offset_0_alias,@"STO_CUDA_RESERVED_SHARED STV_DEFAULT"
__nv_reservedSMEM_offset_0_alias:
	.zero		0


//--------------------- .nv.constant0.gluon_mma   --------------------------
	.section	.nv.constant0.gluon_mma,"a",@progbits
	.sectionflags	@""
	.align	4
.nv.constant0.gluon_mma:
	.zero		568


//--------------------- SYMBOLS --------------------------

	.type		.nv.reservedSmem.offset0,@object
	.size		.nv.reservedSmem.offset0,0x4
